	.headerflags	@"EF_CUDA_TEXMODE_UNIFIED EF_CUDA_64BIT_ADDRESS EF_CUDA_SM86 EF_CUDA_VIRTUAL_SM(EF_CUDA_SM86)"
	.elftype	@"ET_EXEC"


//--------------------- .nv.info                  --------------------------
	.section	.nv.info,"",@"SHT_CUDA_INFO"
	.align	4


	//----- nvinfo : EIATTR_REGCOUNT
	.align		4
        /*0000*/ 	.byte	0x04, 0x2f
        /*0002*/ 	.short	(.L_2 - .L_1)
	.align		4
.L_1:
        /*0004*/ 	.word	index@(triton_red_fused__to_copy_add_amax_amin_clamp_mul_native_layer_norm_reciprocal_1)
        /*0008*/ 	.word	0x00000028


	//----- nvinfo : EIATTR_MIN_STACK_SIZE
	.align		4
.L_2:
        /*000c*/ 	.byte	0x04, 0x12
        /*000e*/ 	.short	(.L_4 - .L_3)
	.align		4
.L_3:
        /*0010*/ 	.word	index@(triton_red_fused__to_copy_add_amax_amin_clamp_mul_native_layer_norm_reciprocal_1)
        /*0014*/ 	.word	0x00000000


	//----- nvinfo : EIATTR_FRAME_SIZE
	.align		4
.L_4:
        /*0018*/ 	.byte	0x04, 0x11
        /*001a*/ 	.short	(.L_6 - .L_5)
	.align		4
.L_5:
        /*001c*/ 	.word	index@(triton_red_fused__to_copy_add_amax_amin_clamp_mul_native_layer_norm_reciprocal_1)
        /*0020*/ 	.word	0x00000000


	//----- nvinfo : EIATTR_MIN_STACK_SIZE
	.align		4
.L_6:
        /*0024*/ 	.byte	0x04, 0x12
        /*0026*/ 	.short	(.L_8 - .L_7)
	.align		4
.L_7:
        /*0028*/ 	.word	index@(triton_red_fused__to_copy_add_amax_amin_clamp_mul_native_layer_norm_reciprocal_1)
        /*002c*/ 	.word	0x00000000
.L_8:


//--------------------- .nv.info.triton_red_fused__to_copy_add_amax_amin_clamp_mul_native_layer_norm_reciprocal_1 --------------------------
	.section	.nv.info.triton_red_fused__to_copy_add_amax_amin_clamp_mul_native_layer_norm_reciprocal_1,"",@"SHT_CUDA_INFO"
	.sectionflags	@""
	.align	4


	//----- nvinfo : EIATTR_CUDA_API_VERSION
	.align		4
        /*0000*/ 	.byte	0x04, 0x37
        /*0002*/ 	.short	(.L_10 - .L_9)
.L_9:
        /*0004*/ 	.word	0x0000007c


	//----- nvinfo : EIATTR_SW2861232_WAR
	.align		4
.L_10:
        /*0008*/ 	.byte	0x01, 0x35
	.zero		2


	//----- nvinfo : EIATTR_PARAM_CBANK
	.align		4
        /*000c*/ 	.byte	0x04, 0x0a
        /*000e*/ 	.short	(.L_12 - .L_11)
	.align		4
.L_11:
        /*0010*/ 	.word	index@(.nv.constant0.triton_red_fused__to_copy_add_amax_amin_clamp_mul_native_layer_norm_reciprocal_1)
        /*0014*/ 	.short	0x0160
        /*0016*/ 	.short	0x0090


	//----- nvinfo : EIATTR_CBANK_PARAM_SIZE
	.align		4
.L_12:
        /*0018*/ 	.byte	0x03, 0x19
        /*001a*/ 	.short	0x0090


	//----- nvinfo : EIATTR_KPARAM_INFO
	.align		4
        /*001c*/ 	.byte	0x04, 0x17
        /*001e*/ 	.short	(.L_14 - .L_13)
.L_13:
        /*0020*/ 	.word	0x00000000
        /*0024*/ 	.short	0x0012
        /*0026*/ 	.short	0x0088
        /*0028*/ 	.byte	0x00, 0xf4, 0x21, 0x00


	//----- nvinfo : EIATTR_KPARAM_INFO
	.align		4
.L_14:
        /*002c*/ 	.byte	0x04, 0x17
        /*002e*/ 	.short	(.L_16 - .L_15)
.L_15:
        /*0030*/ 	.word	0x00000000
        /*0034*/ 	.short	0x0011
        /*0036*/ 	.short	0x0084
        /*0038*/ 	.byte	0x00, 0xf0, 0x11, 0x00


	//----- nvinfo : EIATTR_KPARAM_INFO
	.align		4
.L_16:
        /*003c*/ 	.byte	0x04, 0x17
        /*003e*/ 	.short	(.L_18 - .L_17)
.L_17:
        /*0040*/ 	.word	0x00000000
        /*0044*/ 	.short	0x0010
        /*0046*/ 	.short	0x0080
        /*0048*/ 	.byte	0x00, 0xf0, 0x11, 0x00


	//----- nvinfo : EIATTR_KPARAM_INFO
	.align		4
.L_18:
        /*004c*/ 	.byte	0x04, 0x17
        /*004e*/ 	.short	(.L_20 - .L_19)
.L_19:
        /*0050*/ 	.word	0x00000000
        /*0054*/ 	.short	0x000f
        /*0056*/ 	.short	0x0078
        /*0058*/ 	.byte	0x00, 0xf4, 0x21, 0x00


	//----- nvinfo : EIATTR_KPARAM_INFO
	.align		4
.L_20:
        /*005c*/ 	.byte	0x04, 0x17
        /*005e*/ 	.short	(.L_22 - .L_21)
.L_21:
        /*0060*/ 	.word	0x00000000
        /*0064*/ 	.short	0x000e
        /*0066*/ 	.short	0x0070
        /*0068*/ 	.byte	0x00, 0xf4, 0x21, 0x00


	//----- nvinfo : EIATTR_KPARAM_INFO
	.align		4
.L_22:
        /*006c*/ 	.byte	0x04, 0x17
        /*006e*/ 	.short	(.L_24 - .L_23)
.L_23:
        /*0070*/ 	.word	0x00000000
        /*0074*/ 	.short	0x000d
        /*0076*/ 	.short	0x0068
        /*0078*/ 	.byte	0x00, 0xf4, 0x21, 0x00


	//----- nvinfo : EIATTR_KPARAM_INFO
	.align		4
.L_24:
        /*007c*/ 	.byte	0x04, 0x17
        /*007e*/ 	.short	(.L_26 - .L_25)
.L_25:
        /*0080*/ 	.word	0x00000000
        /*0084*/ 	.short	0x000c
        /*0086*/ 	.short	0x0060
        /*0088*/ 	.byte	0x00, 0xf4, 0x21, 0x00


	//----- nvinfo : EIATTR_KPARAM_INFO
	.align		4
.L_26:
        /*008c*/ 	.byte	0x04, 0x17
        /*008e*/ 	.short	(.L_28 - .L_27)
.L_27:
        /*0090*/ 	.word	0x00000000
        /*0094*/ 	.short	0x000b
        /*0096*/ 	.short	0x0058
        /*0098*/ 	.byte	0x00, 0xf4, 0x21, 0x00


	//----- nvinfo : EIATTR_KPARAM_INFO
	.align		4
.L_28:
        /*009c*/ 	.byte	0x04, 0x17
        /*009e*/ 	.short	(.L_30 - .L_29)
.L_29:
        /*00a0*/ 	.word	0x00000000
        /*00a4*/ 	.short	0x000a
        /*00a6*/ 	.short	0x0050
        /*00a8*/ 	.byte	0x00, 0xf4, 0x21, 0x00


	//----- nvinfo : EIATTR_KPARAM_INFO
	.align		4
.L_30:
        /*00ac*/ 	.byte	0x04, 0x17
        /*00ae*/ 	.short	(.L_32 - .L_31)
.L_31:
        /*00b0*/ 	.word	0x00000000
        /*00b4*/ 	.short	0x0009
        /*00b6*/ 	.short	0x0048
        /*00b8*/ 	.byte	0x00, 0xf4, 0x21, 0x00


	//----- nvinfo : EIATTR_KPARAM_INFO
	.align		4
.L_32:
        /*00bc*/ 	.byte	0x04, 0x17
        /*00be*/ 	.short	(.L_34 - .L_33)
.L_33:
        /*00c0*/ 	.word	0x00000000
        /*00c4*/ 	.short	0x0008
        /*00c6*/ 	.short	0x0040
        /*00c8*/ 	.byte	0x00, 0xf4, 0x21, 0x00


	//----- nvinfo : EIATTR_KPARAM_INFO
	.align		4
.L_34:
        /*00cc*/ 	.byte	0x04, 0x17
        /*00ce*/ 	.short	(.L_36 - .L_35)
.L_35:
        /*00d0*/ 	.word	0x00000000
        /*00d4*/ 	.short	0x0007
        /*00d6*/ 	.short	0x0038
        /*00d8*/ 	.byte	0x00, 0xf4, 0x21, 0x00


	//----- nvinfo : EIATTR_KPARAM_INFO
	.align		4
.L_36:
        /*00dc*/ 	.byte	0x04, 0x17
        /*00de*/ 	.short	(.L_38 - .L_37)
.L_37:
        /*00e0*/ 	.word	0x00000000
        /*00e4*/ 	.short	0x0006
        /*00e6*/ 	.short	0x0030
        /*00e8*/ 	.byte	0x00, 0xf4, 0x21, 0x00


	//----- nvinfo : EIATTR_KPARAM_INFO
	.align		4
.L_38:
        /*00ec*/ 	.byte	0x04, 0x17
        /*00ee*/ 	.short	(.L_40 - .L_39)
.L_39:
        /*00f0*/ 	.word	0x00000000
        /*00f4*/ 	.short	0x0005
        /*00f6*/ 	.short	0x0028
        /*00f8*/ 	.byte	0x00, 0xf4, 0x21, 0x00


	//----- nvinfo : EIATTR_KPARAM_INFO
	.align		4
.L_40:
        /*00fc*/ 	.byte	0x04, 0x17
        /*00fe*/ 	.short	(.L_42 - .L_41)
.L_41:
        /*0100*/ 	.word	0x00000000
        /*0104*/ 	.short	0x0004
        /*0106*/ 	.short	0x0020
        /*0108*/ 	.byte	0x00, 0xf4, 0x21, 0x00


	//----- nvinfo : EIATTR_KPARAM_INFO
	.align		4
.L_42:
        /*010c*/ 	.byte	0x04, 0x17
        /*010e*/ 	.short	(.L_44 - .L_43)
.L_43:
        /*0110*/ 	.word	0x00000000
        /*0114*/ 	.short	0x0003
        /*0116*/ 	.short	0x0018
        /*0118*/ 	.byte	0x00, 0xf4, 0x21, 0x00


	//----- nvinfo : EIATTR_KPARAM_INFO
	.align		4
.L_44:
        /*011c*/ 	.byte	0x04, 0x17
        /*011e*/ 	.short	(.L_46 - .L_45)
.L_45:
        /*0120*/ 	.word	0x00000000
        /*0124*/ 	.short	0x0002
        /*0126*/ 	.short	0x0010
        /*0128*/ 	.byte	0x00, 0xf4, 0x21, 0x00


	//----- nvinfo : EIATTR_KPARAM_INFO
	.align		4
.L_46:
        /*012c*/ 	.byte	0x04, 0x17
        /*012e*/ 	.short	(.L_48 - .L_47)
.L_47:
        /*0130*/ 	.word	0x00000000
        /*0134*/ 	.short	0x0001
        /*0136*/ 	.short	0x0008
        /*0138*/ 	.byte	0x00, 0xf4, 0x21, 0x00


	//----- nvinfo : EIATTR_KPARAM_INFO
	.align		4
.L_48:
        /*013c*/ 	.byte	0x04, 0x17
        /*013e*/ 	.short	(.L_50 - .L_49)
.L_49:
        /*0140*/ 	.word	0x00000000
        /*0144*/ 	.short	0x0000
        /*0146*/ 	.short	0x0000
        /*0148*/ 	.byte	0x00, 0xf4, 0x21, 0x00


	//----- nvinfo : EIATTR_MAXREG_COUNT
	.align		4
.L_50:
        /*014c*/ 	.byte	0x03, 0x1b
        /*014e*/ 	.short	0x0080


	//----- nvinfo : EIATTR_COOP_GROUP_MASK_REGIDS
	.align		4
        /*0150*/ 	.byte	0x04, 0x29
        /*0152*/ 	.short	(.L_52 - .L_51)


	//   ....[0]....
.L_51:
        /*0154*/ 	.word	0xffffffff


	//   ....[1]....
        /*0158*/ 	.word	0xffffffff


	//   ....[2]....
        /*015c*/ 	.word	0xffffffff


	//   ....[3]....
        /*0160*/ 	.word	0xffffffff


	//   ....[4]....
        /*0164*/ 	.word	0xffffffff


	//   ....[5]....
        /*0168*/ 	.word	0xffffffff


	//   ....[6]....
        /*016c*/ 	.word	0xffffffff


	//   ....[7]....
        /*0170*/ 	.word	0xffffffff


	//   ....[8]....
        /*0174*/ 	.word	0xffffffff


	//   ....[9]....
        /*0178*/ 	.word	0xffffffff


	//   ....[10]....
        /*017c*/ 	.word	0xffffffff


	//   ....[11]....
        /*0180*/ 	.word	0xffffffff


	//   ....[12]....
        /*0184*/ 	.word	0xffffffff


	//   ....[13]....
        /*0188*/ 	.word	0xffffffff


	//   ....[14]....
        /*018c*/ 	.word	0xffffffff


	//   ....[15]....
        /*0190*/ 	.word	0xffffffff


	//   ....[16]....
        /*0194*/ 	.word	0xffffffff


	//   ....[17]....
        /*0198*/ 	.word	0xffffffff


	//   ....[18]....
        /*019c*/ 	.word	0xffffffff


	//   ....[19]....
        /*01a0*/ 	.word	0xffffffff


	//   ....[20]....
        /*01a4*/ 	.word	0xffffffff


	//   ....[21]....
        /*01a8*/ 	.word	0xffffffff


	//   ....[22]....
        /*01ac*/ 	.word	0xffffffff


	//   ....[23]....
        /*01b0*/ 	.word	0xffffffff


	//   ....[24]....
        /*01b4*/ 	.word	0xffffffff


	//   ....[25]....
        /*01b8*/ 	.word	0xffffffff


	//   ....[26]....
        /*01bc*/ 	.word	0xffffffff


	//   ....[27]....
        /*01c0*/ 	.word	0xffffffff


	//   ....[28]....
        /*01c4*/ 	.word	0xffffffff


	//   ....[29]....
        /*01c8*/ 	.word	0xffffffff


	//   ....[30]....
        /*01cc*/ 	.word	0xffffffff


	//   ....[31]....
        /*01d0*/ 	.word	0xffffffff


	//   ....[32]....
        /*01d4*/ 	.word	0xffffffff


	//   ....[33]....
        /*01d8*/ 	.word	0xffffffff


	//   ....[34]....
        /*01dc*/ 	.word	0xffffffff


	//   ....[35]....
        /*01e0*/ 	.word	0xffffffff


	//   ....[36]....
        /*01e4*/ 	.word	0xffffffff


	//   ....[37]....
        /*01e8*/ 	.word	0xffffffff


	//   ....[38]....
        /*01ec*/ 	.word	0xffffffff


	//   ....[39]....
        /*01f0*/ 	.word	0xffffffff


	//   ....[40]....
        /*01f4*/ 	.word	0xffffffff


	//   ....[41]....
        /*01f8*/ 	.word	0xffffffff


	//   ....[42]....
        /*01fc*/ 	.word	0xffffffff


	//   ....[43]....
        /*0200*/ 	.word	0xffffffff


	//   ....[44]....
        /*0204*/ 	.word	0xffffffff


	//----- nvinfo : EIATTR_COOP_GROUP_INSTR_OFFSETS
	.align		4
.L_52:
        /*0208*/ 	.byte	0x04, 0x28
        /*020a*/ 	.short	(.L_54 - .L_53)


	//   ....[0]....
.L_53:
        /*020c*/ 	.word	0x00000640


	//   ....[1]....
        /*0210*/ 	.word	0x00000890


	//   ....[2]....
        /*0214*/ 	.word	0x00000900


	//   ....[3]....
        /*0218*/ 	.word	0x00000940


	//   ....[4]....
        /*021c*/ 	.word	0x000009b0


	//   ....[5]....
        /*0220*/ 	.word	0x00000a50


	//   ....[6]....
        /*0224*/ 	.word	0x00000aa0


	//   ....[7]....
        /*0228*/ 	.word	0x00000b00


	//   ....[8]....
        /*022c*/ 	.word	0x00000ba0


	//   ....[9]....
        /*0230*/ 	.word	0x00000bf0


	//   ....[10]....
        /*0234*/ 	.word	0x00000c80


	//   ....[11]....
        /*0238*/ 	.word	0x00000cf0


	//   ....[12]....
        /*023c*/ 	.word	0x00000d50


	//   ....[13]....
        /*0240*/ 	.word	0x00000e20


	//   ....[14]....
        /*0244*/ 	.word	0x00000e60


	//   ....[15]....
        /*0248*/ 	.word	0x00000fc0


	//   ....[16]....
        /*024c*/ 	.word	0x00000fd0


	//   ....[17]....
        /*0250*/ 	.word	0x00000fe0


	//   ....[18]....
        /*0254*/ 	.word	0x00001020


	//   ....[19]....
        /*0258*/ 	.word	0x00001110


	//   ....[20]....
        /*025c*/ 	.word	0x000011b0


	//   ....[21]....
        /*0260*/ 	.word	0x000011e0


	//   ....[22]....
        /*0264*/ 	.word	0x00001270


	//   ....[23]....
        /*0268*/ 	.word	0x000012e0


	//   ....[24]....
        /*026c*/ 	.word	0x00001330


	//   ....[25]....
        /*0270*/ 	.word	0x00001400


	//   ....[26]....
        /*0274*/ 	.word	0x00001440


	//   ....[27]....
        /*0278*/ 	.word	0x00001e30


	//   ....[28]....
        /*027c*/ 	.word	0x00001e70


	//   ....[29]....
        /*0280*/ 	.word	0x00001ee0


	//   ....[30]....
        /*0284*/ 	.word	0x00001fd0


	//   ....[31]....
        /*0288*/ 	.word	0x000020e0


	//   ....[32]....
        /*028c*/ 	.word	0x00002200


	//   ....[33]....
        /*0290*/ 	.word	0x00002250


	//   ....[34]....
        /*0294*/ 	.word	0x00002260


	//   ....[35]....
        /*0298*/ 	.word	0x000022b0


	//   ....[36]....
        /*029c*/ 	.word	0x00002310


	//   ....[37]....
        /*02a0*/ 	.word	0x00002330


	//   ....[38]....
        /*02a4*/ 	.word	0x00002390


	//   ....[39]....
        /*02a8*/ 	.word	0x000023b0


	//   ....[40]....
        /*02ac*/ 	.word	0x00002440


	//   ....[41]....
        /*02b0*/ 	.word	0x000024d0


	//   ....[42]....
        /*02b4*/ 	.word	0x00002520


	//   ....[43]....
        /*02b8*/ 	.word	0x00002560


	//   ....[44]....
        /*02bc*/ 	.word	0x000025a0


	//----- nvinfo : EIATTR_EXIT_INSTR_OFFSETS
	.align		4
.L_54:
        /*02c0*/ 	.byte	0x04, 0x1c
        /*02c2*/ 	.short	(.L_56 - .L_55)


	//   ....[0]....
.L_55:
        /*02c4*/ 	.word	0x00003010


	//   ....[1]....
        /*02c8*/ 	.word	0x00003030


	//----- nvinfo : EIATTR_REQNTID
	.align		4
.L_56:
        /*02cc*/ 	.byte	0x04, 0x10
        /*02ce*/ 	.short	(.L_58 - .L_57)
.L_57:
        /*02d0*/ 	.word	0x00000200
        /*02d4*/ 	.word	0x00000001
        /*02d8*/ 	.word	0x00000001
.L_58:


//--------------------- .nv.callgraph             --------------------------
	.section	.nv.callgraph,"",@"SHT_CUDA_CALLGRAPH"
	.align	4
	.sectionentsize	8
	.align		4
        /*0000*/ 	.word	0x00000000
	.align		4
        /*0004*/ 	.word	0xffffffff
	.align		4
        /*0008*/ 	.word	0x00000000
	.align		4
        /*000c*/ 	.word	0xfffffffe
	.align		4
        /*0010*/ 	.word	0x00000000
	.align		4
        /*0014*/ 	.word	0xfffffffd
	.align		4
        /*0018*/ 	.word	0x00000000
	.align		4
        /*001c*/ 	.word	0xfffffffc


//--------------------- .nv.rel.action            --------------------------
	.section	.nv.rel.action,"",@"SHT_CUDA_RELOCINFO"
	.align	8
	.sectionentsize	8
        /*0000*/ 	.byte	0x73, 0x00, 0x00, 0x00, 0x00, 0x00, 0x00, 0x00, 0x00, 0x00, 0x00, 0x11, 0x25, 0x00, 0x05, 0x36


//--------------------- .nv.constant4             --------------------------
	.section	.nv.constant4,"a",@progbits
	.align	8
	.align		8
.nv.constant4:
        /*0000*/ 	.dword	_$_str


//--------------------- .nv.constant0.triton_red_fused__to_copy_add_amax_amin_clamp_mul_native_layer_norm_reciprocal_1 --------------------------
	.section	.nv.constant0.triton_red_fused__to_copy_add_amax_amin_clamp_mul_native_layer_norm_reciprocal_1,"a",@progbits
	.sectionflags	@""
	.align	4
.nv.constant0.triton_red_fused__to_copy_add_amax_amin_clamp_mul_native_layer_norm_reciprocal_1:
	.zero		496


//--------------------- .text.triton_red_fused__to_copy_add_amax_amin_clamp_mul_native_layer_norm_reciprocal_1 --------------------------
	.section	.text.triton_red_fused__to_copy_add_amax_amin_clamp_mul_native_layer_norm_reciprocal_1,"ax",@progbits
	.sectionflags	@"SHF_BARRIERS=1"
	.sectioninfo	@"SHI_REGISTERS=40"
	.align	128
        .global         triton_red_fused__to_copy_add_amax_amin_clamp_mul_native_layer_norm_reciprocal_1
        .type           triton_red_fused__to_copy_add_amax_amin_clamp_mul_native_layer_norm_reciprocal_1,@function
        .size           triton_red_fused__to_copy_add_amax_amin_clamp_mul_native_layer_norm_reciprocal_1,(.L_x_1 - triton_red_fused__to_copy_add_amax_amin_clamp_mul_native_layer_norm_reciprocal_1)
        .other          triton_red_fused__to_copy_add_amax_amin_clamp_mul_native_layer_norm_reciprocal_1,@"STO_CUDA_ENTRY STV_DEFAULT"
triton_red_fused__to_copy_add_amax_amin_clamp_mul_native_layer_norm_reciprocal_1:
.text.triton_red_fused__to_copy_add_amax_amin_clamp_mul_native_layer_norm_reciprocal_1:
[----:B------:R-:W-:Y:S02]  /*0000*/  IMAD.MOV.U32 R1, RZ, RZ, c[0x0][0x28] ;  /* 0x00000a00ff017624 */ /* 0x000fe400078e00ff */
[----:B------:R-:W0:Y:S01]  /*0010*/  S2R R2, SR_TID.X ;  /* 0x0000000000027919 */ /* 0x000e220000002100 */
[----:B------:R-:W-:Y:S01]  /*0020*/  IMAD.MOV.U32 R0, RZ, RZ, 0x2 ;  /* 0x00000002ff007424 */ /* 0x000fe200078e00ff */
[----:B------:R-:W-:Y:S01]  /*0030*/  CS2R R4, SRZ ;  /* 0x0000000000047805 */ /* 0x000fe2000001ff00 */
[----:B------:R-:W-:Y:S01]  /*0040*/  CS2R R6, SRZ ;  /* 0x0000000000067805 */ /* 0x000fe2000001ff00 */
[----:B------:R-:W1:Y:S01]  /*0050*/  S2R R33, SR_CTAID.X ;  /* 0x0000000000217919 */ /* 0x000e620000002500 */
[----:B------:R-:W-:Y:S01]  /*0060*/  ULDC.64 UR4, c[0x0][0x118] ;  /* 0x0000460000047ab9 */ /* 0x000fe20000000a00 */
[----:B0-----:R-:W-:Y:S01]  /*0070*/  IMAD.SHL.U32 R28, R2, 0x8, RZ ;  /* 0x00000008021c7824 */ /* 0x001fe200078e00ff */
[----:B-1----:R-:W-:-:S04]  /*0080*/  ISETP.GE.AND P0, PT, R33, 0x1010, PT ;  /* 0x000010102100780c */ /* 0x002fc80003f06270 */
[----:B------:R-:W-:-:S04]  /*0090*/  LOP3.LUT R28, R28, 0xff8, RZ, 0xc0, !PT ;  /* 0x00000ff81c1c7812 */ /* 0x000fc800078ec0ff */
[----:B------:R-:W-:Y:S01]  /*00a0*/  ISETP.LT.U32.AND P0, PT, R28, 0xc00, !P0 ;  /* 0x00000c001c00780c */ /* 0x000fe20004701070 */
[----:B------:R-:W-:-:S04]  /*00b0*/  IMAD R3, R33, 0xc00, R28 ;  /* 0x00000c0021037824 */ /* 0x000fc800078e021c */
[----:B------:R-:W-:-:S08]  /*00c0*/  IMAD.WIDE R34, R3, R0, c[0x0][0x160] ;  /* 0x0000580003227625 */ /* 0x000fd000078e0200 */
[----:B------:R-:W2:Y:S01]  /*00d0*/  @P0 LDG.E.EL.128 R4, [R34.64] ;  /* 0x0000000422040981 */ /* 0x000ea2000c2e1d00 */
[----:B------:R-:W-:Y:S02]  /*00e0*/  FSEL R22, RZ, 2, !P0 ;  /* 0x40000000ff167808 */ /* 0x000fe40004000000 */
[----:B------:R-:W-:Y:S02]  /*00f0*/  FSEL R15, RZ, 4, !P0 ;  /* 0x40800000ff0f7808 */ /* 0x000fe40004000000 */
[C---:B------:R-:W-:Y:S01]  /*0100*/  FSETP.GEU.AND P6, PT, R22.reuse, 1.175494350822287508e-38, PT ;  /* 0x008000001600780b */ /* 0x040fe20003fce000 */
[----:B------:R-:W-:Y:S01]  /*0110*/  FMUL R11, R22, 16777216 ;  /* 0x4b800000160b7820 */ /* 0x000fe20000400000 */
[----:B------:R-:W-:Y:S01]  /*0120*/  FSEL R13, RZ, 3, !P0 ;  /* 0x40400000ff0d7808 */ /* 0x000fe20004000000 */
[C---:B------:R-:W-:Y:S01]  /*0130*/  FMUL R16, R15.reuse, 16777216 ;  /* 0x4b8000000f107820 */ /* 0x040fe20000400000 */
[----:B------:R-:W-:Y:S02]  /*0140*/  FSETP.GEU.AND P4, PT, R15, 1.175494350822287508e-38, PT ;  /* 0x008000000f00780b */ /* 0x000fe40003f8e000 */
[----:B------:R-:W-:Y:S01]  /*0150*/  FSEL R11, R11, R22, !P6 ;  /* 0x000000160b0b7208 */ /* 0x000fe20007000000 */
[----:B------:R-:W-:Y:S01]  /*0160*/  FMUL R12, R13, 16777216 ;  /* 0x4b8000000d0c7820 */ /* 0x000fe20000400000 */
[----:B------:R-:W-:-:S02]  /*0170*/  FSEL R14, RZ, 5, !P0 ;  /* 0x40a00000ff0e7808 */ /* 0x000fc40004000000 */
[----:B------:R-:W-:Y:S01]  /*0180*/  FSEL R16, R16, R15, !P4 ;  /* 0x0000000f10107208 */ /* 0x000fe20006000000 */
[----:B------:R0:W1:Y:S01]  /*0190*/  MUFU.RCP R25, R11 ;  /* 0x0000000b00197308 */ /* 0x0000620000001000 */
[----:B------:R-:W-:Y:S01]  /*01a0*/  FSEL R24, RZ, 1, !P0 ;  /* 0x3f800000ff187808 */ /* 0x000fe20004000000 */
[C---:B------:R-:W-:Y:S01]  /*01b0*/  FMUL R17, R14.reuse, 16777216 ;  /* 0x4b8000000e117820 */ /* 0x040fe20000400000 */
[----:B------:R-:W-:Y:S02]  /*01c0*/  FSETP.GEU.AND P5, PT, R13, 1.175494350822287508e-38, PT ;  /* 0x008000000d00780b */ /* 0x000fe40003fae000 */
[----:B------:R-:W-:Y:S01]  /*01d0*/  FSETP.GEU.AND P3, PT, R14, 1.175494350822287508e-38, PT ;  /* 0x008000000e00780b */ /* 0x000fe20003f6e000 */
[----:B------:R-:W-:Y:S01]  /*01e0*/  FMUL R19, R24, 16777216 ;  /* 0x4b80000018137820 */ /* 0x000fe20000400000 */
[----:B------:R-:W-:Y:S01]  /*01f0*/  FSEL R12, R12, R13, !P5 ;  /* 0x0000000d0c0c7208 */ /* 0x000fe20006800000 */
[----:B------:R3:W-:Y:S01]  /*0200*/  MUFU.RCP R18, R16 ;  /* 0x0000001000127308 */ /* 0x0007e20000001000 */
[----:B0-----:R-:W-:-:S02]  /*0210*/  FSEL R11, RZ, 6, !P0 ;  /* 0x40c00000ff0b7808 */ /* 0x001fc40004000000 */
[----:B------:R-:W-:Y:S02]  /*0220*/  FSEL R17, R17, R14, !P3 ;  /* 0x0000000e11117208 */ /* 0x000fe40005800000 */
[C---:B------:R-:W-:Y:S01]  /*0230*/  FSETP.GEU.AND P2, PT, R11.reuse, 1.175494350822287508e-38, PT ;  /* 0x008000000b00780b */ /* 0x040fe20003f4e000 */
[----:B------:R-:W-:Y:S01]  /*0240*/  FMUL R20, R11, 16777216 ;  /* 0x4b8000000b147820 */ /* 0x000fe20000400000 */
[----:B------:R-:W-:Y:S01]  /*0250*/  FSEL R26, R19, R24, !P6 ;  /* 0x00000018131a7208 */ /* 0x000fe20007000000 */
[----:B------:R0:W4:Y:S01]  /*0260*/  MUFU.RCP R23, R12 ;  /* 0x0000000c00177308 */ /* 0x0001220000001000 */
[----:B---3--:R-:W-:Y:S02]  /*0270*/  FSEL R16, RZ, 8, !P0 ;  /* 0x41000000ff107808 */ /* 0x008fe40004000000 */
[----:B------:R-:W-:Y:S01]  /*0280*/  FSEL R20, R20, R11, !P2 ;  /* 0x0000000b14147208 */ /* 0x000fe20005000000 */
[----:B-1----:R-:W-:Y:S01]  /*0290*/  FMUL R25, R25, R26 ;  /* 0x0000001a19197220 */ /* 0x002fe20000400000 */
[C---:B------:R-:W-:Y:S01]  /*02a0*/  FSETP.GEU.AND P6, PT, R16.reuse, 1.175494350822287508e-38, PT ;  /* 0x008000001000780b */ /* 0x040fe20003fce000 */
[----:B------:R-:W-:Y:S01]  /*02b0*/  FMUL R27, R16, 16777216 ;  /* 0x4b800000101b7820 */ /* 0x000fe20000400000 */
[----:B------:R-:W-:Y:S01]  /*02c0*/  FSEL R30, R19, R24, !P5 ;  /* 0x00000018131e7208 */ /* 0x000fe20006800000 */
[----:B------:R-:W1:Y:S01]  /*02d0*/  MUFU.RCP R17, R17 ;  /* 0x0000001100117308 */ /* 0x000e620000001000 */
[----:B0-----:R-:W-:-:S02]  /*02e0*/  FSEL R12, RZ, 7, !P0 ;  /* 0x40e00000ff0c7808 */ /* 0x001fc40004000000 */
[----:B------:R-:W-:Y:S02]  /*02f0*/  FSEL R29, R27, R16, !P6 ;  /* 0x000000101b1d7208 */ /* 0x000fe40007000000 */
[----:B------:R-:W-:Y:S01]  /*0300*/  FSEL R27, R19, R24, !P4 ;  /* 0x00000018131b7208 */ /* 0x000fe20006000000 */
[C---:B------:R-:W-:Y:S01]  /*0310*/  FMUL R21, R12.reuse, 16777216 ;  /* 0x4b8000000c157820 */ /* 0x040fe20000400000 */
[----:B------:R-:W-:Y:S01]  /*0320*/  FSETP.GEU.AND P1, PT, R12, 1.175494350822287508e-38, PT ;  /* 0x008000000c00780b */ /* 0x000fe20003f2e000 */
[----:B------:R-:W0:Y:S01]  /*0330*/  MUFU.RCP R20, R20 ;  /* 0x0000001400147308 */ /* 0x000e220000001000 */
[----:B----4-:R-:W-:Y:S01]  /*0340*/  FMUL R23, R23, R30 ;  /* 0x0000001e17177220 */ /* 0x010fe20000400000 */
[CC--:B------:R-:W-:Y:S01]  /*0350*/  FSEL R30, R19.reuse, R24.reuse, !P3 ;  /* 0x00000018131e7208 */ /* 0x0c0fe20005800000 */
[----:B------:R-:W-:Y:S01]  /*0360*/  FMUL R18, R18, R27 ;  /* 0x0000001b12127220 */ /* 0x000fe20000400000 */
[CC--:B------:R-:W-:Y:S02]  /*0370*/  FSEL R27, R19.reuse, R24.reuse, !P2 ;  /* 0x00000018131b7208 */ /* 0x0c0fe40005000000 */
[----:B------:R-:W-:-:S02]  /*0380*/  FSEL R31, R19, R24, !P6 ;  /* 0x00000018131f7208 */ /* 0x000fc40007000000 */
[----:B------:R-:W3:Y:S01]  /*0390*/  MUFU.RCP R26, R29 ;  /* 0x0000001d001a7308 */ /* 0x000ee20000001000 */
[----:B-1----:R-:W-:Y:S01]  /*03a0*/  FMUL R17, R17, R30 ;  /* 0x0000001e11117220 */ /* 0x002fe20000400000 */
[----:B------:R-:W-:Y:S02]  /*03b0*/  FSEL R30, R19, R24, !P1 ;  /* 0x00000018131e7208 */ /* 0x000fe40004800000 */
[----:B------:R-:W-:Y:S02]  /*03c0*/  FSEL R21, R21, R12, !P1 ;  /* 0x0000000c15157208 */ /* 0x000fe40004800000 */
[----:B------:R-:W-:Y:S01]  /*03d0*/  FSETP.NEU.AND P1, PT, R22, RZ, PT ;  /* 0x000000ff1600720b */ /* 0x000fe20003f2d000 */
[----:B0-----:R-:W-:Y:S01]  /*03e0*/  FMUL R19, R20, R27 ;  /* 0x0000001b14137220 */ /* 0x001fe20000400000 */
[----:B------:R-:W-:Y:S02]  /*03f0*/  FSETP.NEU.AND P2, PT, R14, RZ, PT ;  /* 0x000000ff0e00720b */ /* 0x000fe40003f4d000 */
[----:B------:R-:W0:Y:S02]  /*0400*/  MUFU.RCP R21, R21 ;  /* 0x0000001500157308 */ /* 0x000e240000001000 */
[----:B------:R-:W-:-:S02]  /*0410*/  FSEL R17, R17, RZ, P2 ;  /* 0x000000ff11117208 */ /* 0x000fc40001000000 */
[----:B------:R-:W-:Y:S01]  /*0420*/  FSETP.NEU.AND P2, PT, R16, RZ, PT ;  /* 0x000000ff1000720b */ /* 0x000fe20003f4d000 */
[----:B---3--:R-:W-:-:S05]  /*0430*/  FMUL R20, R26, R31 ;  /* 0x0000001f1a147220 */ /* 0x008fca0000400000 */
[----:B------:R-:W-:Y:S01]  /*0440*/  FSEL R20, R20, RZ, P2 ;  /* 0x000000ff14147208 */ /* 0x000fe20001000000 */
[----:B0-----:R-:W-:Y:S01]  /*0450*/  FMUL R21, R21, R30 ;  /* 0x0000001e15157220 */ /* 0x001fe20000400000 */
[----:B------:R-:W-:Y:S01]  /*0460*/  IMAD.WIDE.U32 R30, R28, R0, c[0x0][0x170] ;  /* 0x00005c001c1e7625 */ /* 0x000fe200078e0000 */
[----:B--2---:R-:W-:-:S03]  /*0470*/  PRMT R26, R4, 0x7632, R26 ;  /* 0x00007632041a7816 */ /* 0x004fc6000000001a */
[----:B------:R-:W-:Y:S02]  /*0480*/  IMAD.U32 R4, R4, 0x10000, RZ ;  /* 0x0001000004047824 */ /* 0x000fe400078e00ff */
[----:B------:R-:W-:-:S03]  /*0490*/  IMAD.U32 R26, R26, 0x10000, RZ ;  /* 0x000100001a1a7824 */ /* 0x000fc600078e00ff */
[----:B------:R-:W-:Y:S02]  /*04a0*/  FSEL R27, R4, RZ, P0 ;  /* 0x000000ff041b7208 */ /* 0x000fe40000000000 */
[----:B------:R-:W-:Y:S02]  /*04b0*/  FSEL R4, R25, RZ, P1 ;  /* 0x000000ff19047208 */ /* 0x000fe40000800000 */
[----:B------:R-:W-:Y:S02]  /*04c0*/  FSEL R26, R26, RZ, P0 ;  /* 0x000000ff1a1a7208 */ /* 0x000fe40000000000 */
[----:B------:R-:W-:-:S03]  /*04d0*/  FSETP.NEU.AND P1, PT, R13, RZ, PT ;  /* 0x000000ff0d00720b */ /* 0x000fc60003f2d000 */
[----:B------:R-:W-:Y:S01]  /*04e0*/  FADD R26, -R27, R26 ;  /* 0x0000001a1b1a7221 */ /* 0x000fe20000000100 */
[----:B------:R-:W-:Y:S02]  /*04f0*/  FSEL R23, R23, RZ, P1 ;  /* 0x000000ff17177208 */ /* 0x000fe40000800000 */
[----:B------:R-:W-:Y:S01]  /*0500*/  FSETP.NEU.AND P1, PT, R15, RZ, PT ;  /* 0x000000ff0f00720b */ /* 0x000fe20003f2d000 */
[C---:B------:R-:W-:Y:S01]  /*0510*/  FMUL R29, R26.reuse, R26 ;  /* 0x0000001a1a1d7220 */ /* 0x040fe20000400000 */
[----:B------:R-:W-:-:S03]  /*0520*/  FFMA R25, R26, R4, R27 ;  /* 0x000000041a197223 */ /* 0x000fc6000000001b */
[----:B------:R-:W-:Y:S01]  /*0530*/  FMUL R29, R24, R29 ;  /* 0x0000001d181d7220 */ /* 0x000fe20000400000 */
[C---:B------:R-:W-:Y:S01]  /*0540*/  IMAD.U32 R24, R5.reuse, 0x10000, RZ ;  /* 0x0001000005187824 */ /* 0x040fe200078e00ff */
[----:B------:R-:W-:Y:S02]  /*0550*/  PRMT R5, R5, 0x7632, R5 ;  /* 0x0000763205057816 */ /* 0x000fe40000000005 */
[----:B------:R-:W-:Y:S01]  /*0560*/  FFMA R4, R4, R29, RZ ;  /* 0x0000001d04047223 */ /* 0x000fe200000000ff */
[----:B------:R-:W-:Y:S01]  /*0570*/  IMAD.MOV.U32 R29, RZ, RZ, 0x4 ;  /* 0x00000004ff1d7424 */ /* 0x000fe200078e00ff */
[----:B------:R-:W-:Y:S01]  /*0580*/  FSEL R24, R24, RZ, P0 ;  /* 0x000000ff18187208 */ /* 0x000fe20000000000 */
[----:B------:R-:W-:-:S04]  /*0590*/  IMAD.U32 R5, R5, 0x10000, RZ ;  /* 0x0001000005057824 */ /* 0x000fc800078e00ff */
[----:B------:R-:W-:-:S04]  /*05a0*/  FADD R24, R24, -R25 ;  /* 0x8000001918187221 */ /* 0x000fc80000000000 */
[C---:B------:R-:W-:Y:S01]  /*05b0*/  FMUL R27, R24.reuse, R24 ;  /* 0x00000018181b7220 */ /* 0x040fe20000400000 */
[----:B------:R-:W-:Y:S01]  /*05c0*/  FFMA R25, R24, R23, R25 ;  /* 0x0000001718197223 */ /* 0x000fe20000000019 */
[----:B------:R-:W-:Y:S02]  /*05d0*/  FSEL R24, R5, RZ, P0 ;  /* 0x000000ff05187208 */ /* 0x000fe40000000000 */
[----:B------:R-:W-:Y:S01]  /*05e0*/  FMUL R27, R22, R27 ;  /* 0x0000001b161b7220 */ /* 0x000fe20000400000 */
[C---:B------:R-:W-:Y:S01]  /*05f0*/  IMAD.U32 R22, R6.reuse, 0x10000, RZ ;  /* 0x0001000006167824 */ /* 0x040fe200078e00ff */
[----:B------:R-:W-:Y:S01]  /*0600*/  PRMT R6, R6, 0x7632, R6 ;  /* 0x0000763206067816 */ /* 0x000fe20000000006 */
[--C-:B------:R-:W-:Y:S01]  /*0610*/  FADD R24, R24, -R25.reuse ;  /* 0x8000001918187221 */ /* 0x100fe20000000000 */
[----:B------:R-:W-:Y:S01]  /*0620*/  FFMA R4, R23, R27, R4 ;  /* 0x0000001b17047223 */ /* 0x000fe20000000004 */
[----:B------:R-:W-:Y:S01]  /*0630*/  FSEL R23, R18, RZ, P1 ;  /* 0x000000ff12177208 */ /* 0x000fe20000800000 */
[----:B------:R-:W0:Y:S01]  /*0640*/  SHFL.BFLY PT, R5, R16, 0x10, 0x1f ;  /* 0x0e001f0010057f89 */ /* 0x000e2200000e0000 */
[----:B------:R-:W-:Y:S01]  /*0650*/  FSEL R22, R22, RZ, P0 ;  /* 0x000000ff16167208 */ /* 0x000fe20000000000 */
[----:B------:R-:W-:Y:S01]  /*0660*/  IMAD.U32 R6, R6, 0x10000, RZ ;  /* 0x0001000006067824 */ /* 0x000fe200078e00ff */
[----:B------:R-:W-:Y:S01]  /*0670*/  FSETP.NEU.AND P1, PT, R11, RZ, PT ;  /* 0x000000ff0b00720b */ /* 0x000fe20003f2d000 */
[C---:B------:R-:W-:Y:S01]  /*0680*/  FFMA R25, R24.reuse, R23, R25 ;  /* 0x0000001718197223 */ /* 0x040fe20000000019 */
[----:B------:R-:W-:-:S02]  /*0690*/  FMUL R24, R24, R24 ;  /* 0x0000001818187220 */ /* 0x000fc40000400000 */
[----:B------:R-:W-:Y:S01]  /*06a0*/  FSEL R19, R19, RZ, P1 ;  /* 0x000000ff13137208 */ /* 0x000fe20000800000 */
[--C-:B------:R-:W-:Y:S01]  /*06b0*/  FADD R22, R22, -R25.reuse ;  /* 0x8000001916167221 */ /* 0x100fe20000000000 */
[----:B------:R-:W-:Y:S01]  /*06c0*/  FMUL R24, R13, R24 ;  /* 0x000000180d187220 */ /* 0x000fe20000400000 */
[----:B------:R-:W-:Y:S01]  /*06d0*/  FSEL R13, R6, RZ, P0 ;  /* 0x000000ff060d7208 */ /* 0x000fe20000000000 */
[----:B------:R-:W-:Y:S01]  /*06e0*/  IMAD.U32 R6, R7, 0x10000, RZ ;  /* 0x0001000007067824 */ /* 0x000fe200078e00ff */
[C---:B------:R-:W-:Y:S01]  /*06f0*/  FFMA R18, R22.reuse, R17, R25 ;  /* 0x0000001116127223 */ /* 0x040fe20000000019 */
[----:B------:R-:W-:Y:S01]  /*0700*/  FMUL R22, R22, R22 ;  /* 0x0000001616167220 */ /* 0x000fe20000400000 */
[----:B------:R-:W-:Y:S01]  /*0710*/  FFMA R4, R23, R24, R4 ;  /* 0x0000001817047223 */ /* 0x000fe20000000004 */
[----:B------:R-:W-:Y:S01]  /*0720*/  PRMT R7, R7, 0x7632, R7 ;  /* 0x0000763207077816 */ /* 0x000fe20000000007 */
[----:B------:R-:W-:Y:S01]  /*0730*/  FADD R13, R13, -R18 ;  /* 0x800000120d0d7221 */ /* 0x000fe20000000000 */
[----:B------:R-:W-:Y:S01]  /*0740*/  FMUL R22, R15, R22 ;  /* 0x000000160f167220 */ /* 0x000fe20000400000 */
[----:B------:R-:W-:-:S02]  /*0750*/  FSEL R6, R6, RZ, P0 ;  /* 0x000000ff06067208 */ /* 0x000fc40000000000 */
[----:B------:R-:W-:Y:S01]  /*0760*/  FMUL R15, R13, R13 ;  /* 0x0000000d0d0f7220 */ /* 0x000fe20000400000 */
[----:B------:R-:W-:Y:S01]  /*0770*/  FFMA R4, R17, R22, R4 ;  /* 0x0000001611047223 */ /* 0x000fe20000000004 */
[----:B------:R-:W-:Y:S01]  /*0780*/  FFMA R13, R13, R19, R18 ;  /* 0x000000130d0d7223 */ /* 0x000fe20000000012 */
[----:B------:R-:W-:Y:S01]  /*0790*/  FSETP.NEU.AND P1, PT, R12, RZ, PT ;  /* 0x000000ff0c00720b */ /* 0x000fe20003f2d000 */
[----:B------:R-:W-:Y:S01]  /*07a0*/  FMUL R15, R14, R15 ;  /* 0x0000000f0e0f7220 */ /* 0x000fe20000400000 */
[----:B------:R-:W-:Y:S01]  /*07b0*/  IMAD.U32 R7, R7, 0x10000, RZ ;  /* 0x0001000007077824 */ /* 0x000fe200078e00ff */
[----:B------:R-:W-:Y:S01]  /*07c0*/  FADD R6, R6, -R13 ;  /* 0x8000000d06067221 */ /* 0x000fe20000000000 */
[----:B------:R-:W-:Y:S01]  /*07d0*/  FSEL R14, R21, RZ, P1 ;  /* 0x000000ff150e7208 */ /* 0x000fe20000800000 */
[----:B------:R-:W-:Y:S01]  /*07e0*/  FFMA R15, R19, R15, R4 ;  /* 0x0000000f130f7223 */ /* 0x000fe20000000004 */
[----:B0-----:R-:W-:Y:S01]  /*07f0*/  FADD R4, R16, R5 ;  /* 0x0000000510047221 */ /* 0x001fe20000000000 */
[C---:B------:R-:W-:Y:S01]  /*0800*/  FMUL R18, R6.reuse, R6 ;  /* 0x0000000606127220 */ /* 0x040fe20000400000 */
[----:B------:R-:W-:Y:S01]  /*0810*/  FSEL R7, R7, RZ, P0 ;  /* 0x000000ff07077208 */ /* 0x000fe20000000000 */
[----:B------:R-:W-:Y:S01]  /*0820*/  FFMA R6, R6, R14, R13 ;  /* 0x0000000e06067223 */ /* 0x000fe2000000000d */
[C---:B------:R-:W-:Y:S01]  /*0830*/  FMUL R17, R4.reuse, 0.25 ;  /* 0x3e80000004117820 */ /* 0x040fe20000400000 */
[C---:B------:R-:W-:Y:S01]  /*0840*/  FSETP.GEU.AND P3, PT, |R4|.reuse, 1.175494350822287508e-38, PT ;  /* 0x008000000400780b */ /* 0x040fe20003f6e200 */
[----:B------:R-:W-:Y:S01]  /*0850*/  FMUL R18, R11, R18 ;  /* 0x000000120b127220 */ /* 0x000fe20000400000 */
[C---:B------:R-:W-:Y:S01]  /*0860*/  FSETP.GT.AND P1, PT, |R4|.reuse, 8.50705917302346158658e+37, PT ;  /* 0x7e8000000400780b */ /* 0x040fe20003f24200 */
[--C-:B------:R-:W-:Y:S01]  /*0870*/  FADD R11, R7, -R6.reuse ;  /* 0x80000006070b7221 */ /* 0x100fe20000000000 */
[----:B------:R-:W-:Y:S01]  /*0880*/  FSETP.NEU.AND P2, PT, R4, RZ, PT ;  /* 0x000000ff0400720b */ /* 0x000fe20003f4d000 */
[----:B------:R-:W0:Y:S01]  /*0890*/  SHFL.BFLY PT, R7, R4, 0x8, 0x1f ;  /* 0x0d001f0004077f89 */ /* 0x000e2200000e0000 */
[----:B------:R-:W-:Y:S01]  /*08a0*/  FSEL R17, R17, R4, P1 ;  /* 0x0000000411117208 */ /* 0x000fe20000800000 */
[C---:B------:R-:W-:Y:S01]  /*08b0*/  FMUL R13, R11.reuse, R11 ;  /* 0x0000000b0b0d7220 */ /* 0x040fe20000400000 */
[----:B------:R-:W-:Y:S01]  /*08c0*/  FFMA R11, R11, R20, R6 ;  /* 0x000000140b0b7223 */ /* 0x000fe20000000006 */
[----:B------:R-:W-:-:S02]  /*08d0*/  FFMA R15, R14, R18, R15 ;  /* 0x000000120e0f7223 */ /* 0x000fc4000000000f */
[----:B------:R-:W-:Y:S02]  /*08e0*/  FMUL R13, R12, R13 ;  /* 0x0000000d0c0d7220 */ /* 0x000fe40000400000 */
[----:B------:R-:W-:Y:S01]  /*08f0*/  @!P3 FMUL R17, R17, 16777216 ;  /* 0x4b8000001111b820 */ /* 0x000fe20000400000 */
[----:B------:R-:W1:Y:S01]  /*0900*/  SHFL.BFLY PT, R12, R11, 0x10, 0x1f ;  /* 0x0e001f000b0c7f89 */ /* 0x000e6200000e0000 */
[----:B------:R-:W-:Y:S01]  /*0910*/  FFMA R13, R20, R13, R15 ;  /* 0x0000000d140d7223 */ /* 0x000fe2000000000f */
[----:B------:R-:W-:Y:S01]  /*0920*/  @P1 FMUL R5, R5, 0.25 ;  /* 0x3e80000005051820 */ /* 0x000fe20000400000 */
[----:B------:R-:W2:Y:S03]  /*0930*/  MUFU.RCP R18, R17 ;  /* 0x0000001100127308 */ /* 0x000ea60000001000 */
[----:B------:R-:W3:Y:S01]  /*0940*/  SHFL.BFLY PT, R14, R13, 0x10, 0x1f ;  /* 0x0e001f000d0e7f89 */ /* 0x000ee200000e0000 */
[----:B------:R-:W-:Y:S01]  /*0950*/  @!P3 FMUL R5, R5, 16777216 ;  /* 0x4b8000000505b820 */ /* 0x000fe20000400000 */
[----:B0-----:R-:W-:-:S03]  /*0960*/  FADD R6, R4, R7 ;  /* 0x0000000704067221 */ /* 0x001fc60000000000 */
[----:B--2---:R-:W-:Y:S02]  /*0970*/  FMUL R18, R18, R5 ;  /* 0x0000000512127220 */ /* 0x004fe40000400000 */
[C---:B------:R-:W-:Y:S01]  /*0980*/  FSETP.GEU.AND P3, PT, |R6|.reuse, 1.175494350822287508e-38, PT ;  /* 0x008000000600780b */ /* 0x040fe20003f6e200 */
[C---:B------:R-:W-:Y:S01]  /*0990*/  FMUL R15, R6.reuse, 0.25 ;  /* 0x3e800000060f7820 */ /* 0x040fe20000400000 */
[----:B------:R-:W-:Y:S01]  /*09a0*/  FSETP.GT.AND P1, PT, |R6|, 8.50705917302346158658e+37, PT ;  /* 0x7e8000000600780b */ /* 0x000fe20003f24200 */
[----:B------:R-:W0:Y:S01]  /*09b0*/  SHFL.BFLY PT, R5, R6, 0x4, 0x1f ;  /* 0x0c801f0006057f89 */ /* 0x000e2200000e0000 */
[----:B------:R-:W-:Y:S01]  /*09c0*/  FSEL R18, R18, RZ, P2 ;  /* 0x000000ff12127208 */ /* 0x000fe20001000000 */
[----:B-1----:R-:W-:Y:S01]  /*09d0*/  FADD R12, -R11, R12 ;  /* 0x0000000c0b0c7221 */ /* 0x002fe20000000100 */
[----:B------:R-:W-:Y:S02]  /*09e0*/  FSEL R19, R15, R6, P1 ;  /* 0x000000060f137208 */ /* 0x000fe40000800000 */
[----:B------:R-:W-:Y:S01]  /*09f0*/  FSETP.NEU.AND P2, PT, R6, RZ, PT ;  /* 0x000000ff0600720b */ /* 0x000fe20003f4d000 */
[C---:B------:R-:W-:Y:S01]  /*0a00*/  FFMA R15, R12.reuse, R18, R11 ;  /* 0x000000120c0f7223 */ /* 0x040fe2000000000b */
[----:B------:R-:W-:Y:S01]  /*0a10*/  FMUL R17, R12, R12 ;  /* 0x0000000c0c117220 */ /* 0x000fe20000400000 */
[----:B---3--:R-:W-:-:S02]  /*0a20*/  FADD R13, R13, R14 ;  /* 0x0000000e0d0d7221 */ /* 0x008fc40000000000 */
[----:B------:R-:W-:Y:S01]  /*0a30*/  @!P3 FMUL R19, R19, 16777216 ;  /* 0x4b8000001313b820 */ /* 0x000fe20000400000 */
[----:B------:R-:W-:Y:S01]  /*0a40*/  FMUL R17, R16, R17 ;  /* 0x0000001110117220 */ /* 0x000fe20000400000 */
[----:B------:R-:W1:Y:S01]  /*0a50*/  SHFL.BFLY PT, R14, R15, 0x8, 0x1f ;  /* 0x0d001f000f0e7f89 */ /* 0x000e6200000e0000 */
[----:B------:R-:W-:Y:S01]  /*0a60*/  @P1 FMUL R7, R7, 0.25 ;  /* 0x3e80000007071820 */ /* 0x000fe20000400000 */
[----:B------:R-:W2:Y:S01]  /*0a70*/  MUFU.RCP R12, R19 ;  /* 0x00000013000c7308 */ /* 0x000ea20000001000 */
[----:B------:R-:W-:Y:S02]  /*0a80*/  FFMA R13, R18, R17, R13 ;  /* 0x00000011120d7223 */ /* 0x000fe4000000000d */
[----:B------:R-:W-:-:S03]  /*0a90*/  @!P3 FMUL R7, R7, 16777216 ;  /* 0x4b8000000707b820 */ /* 0x000fc60000400000 */
[----:B------:R-:W3:Y:S01]  /*0aa0*/  SHFL.BFLY PT, R16, R13, 0x8, 0x1f ;  /* 0x0d001f000d107f89 */ /* 0x000ee200000e0000 */
[----:B0-----:R-:W-:-:S04]  /*0ab0*/  FADD R11, R6, R5 ;  /* 0x00000005060b7221 */ /* 0x001fc80000000000 */
[C---:B------:R-:W-:Y:S01]  /*0ac0*/  FMUL R18, R11.reuse, 0.25 ;  /* 0x3e8000000b127820 */ /* 0x040fe20000400000 */
[C---:B------:R-:W-:Y:S01]  /*0ad0*/  FSETP.GEU.AND P3, PT, |R11|.reuse, 1.175494350822287508e-38, PT ;  /* 0x008000000b00780b */ /* 0x040fe20003f6e200 */
[----:B--2---:R-:W-:Y:S01]  /*0ae0*/  FMUL R7, R12, R7 ;  /* 0x000000070c077220 */ /* 0x004fe20000400000 */
[----:B------:R-:W-:Y:S01]  /*0af0*/  FSETP.GT.AND P1, PT, |R11|, 8.50705917302346158658e+37, PT ;  /* 0x7e8000000b00780b */ /* 0x000fe20003f24200 */
[----:B------:R-:W0:Y:S03]  /*0b00*/  SHFL.BFLY PT, R12, R11, 0x2, 0x1f ;  /* 0x0c401f000b0c7f89 */ /* 0x000e2600000e0000 */
[----:B------:R-:W-:Y:S01]  /*0b10*/  FSEL R7, R7, RZ, P2 ;  /* 0x000000ff07077208 */ /* 0x000fe20001000000 */
[----:B-1----:R-:W-:Y:S01]  /*0b20*/  FADD R14, -R15, R14 ;  /* 0x0000000e0f0e7221 */ /* 0x002fe20000000100 */
[----:B------:R-:W-:Y:S02]  /*0b30*/  FSEL R18, R18, R11, P1 ;  /* 0x0000000b12127208 */ /* 0x000fe40000800000 */
[----:B------:R-:W-:Y:S01]  /*0b40*/  FSETP.NEU.AND P2, PT, R11, RZ, PT ;  /* 0x000000ff0b00720b */ /* 0x000fe20003f4d000 */
[C---:B------:R-:W-:Y:S01]  /*0b50*/  FMUL R17, R14.reuse, R14 ;  /* 0x0000000e0e117220 */ /* 0x040fe20000400000 */
[----:B------:R-:W-:Y:S01]  /*0b60*/  FFMA R14, R14, R7, R15 ;  /* 0x000000070e0e7223 */ /* 0x000fe2000000000f */
[----:B------:R-:W-:Y:S01]  /*0b70*/  @!P3 FMUL R18, R18, 16777216 ;  /* 0x4b8000001212b820 */ /* 0x000fe20000400000 */
[----:B---3--:R-:W-:Y:S01]  /*0b80*/  FADD R16, R13, R16 ;  /* 0x000000100d107221 */ /* 0x008fe20000000000 */
[----:B------:R-:W-:-:S02]  /*0b90*/  FMUL R17, R4, R17 ;  /* 0x0000001104117220 */ /* 0x000fc40000400000 */
        /* <DEDUP_REMOVED lines=8> */
[C---:B------:R-:W-:Y:S02]  /*0c20*/  FSETP.GEU.AND P3, PT, |R4|.reuse, 1.175494350822287508e-38, PT ;  /* 0x008000000400780b */ /* 0x040fe40003f6e200 */
[----:B------:R-:W-:Y:S01]  /*0c30*/  FSETP.GT.AND P1, PT, |R4|, 8.50705917302346158658e+37, PT ;  /* 0x7e8000000400780b */ /* 0x000fe20003f24200 */
[----:B--2---:R-:W-:-:S03]  /*0c40*/  FMUL R5, R18, R5 ;  /* 0x0000000512057220 */ /* 0x004fc60000400000 */
[----:B------:R-:W-:Y:S02]  /*0c50*/  FSEL R18, R17, R4, P1 ;  /* 0x0000000411127208 */ /* 0x000fe40000800000 */
[----:B------:R-:W-:Y:S01]  /*0c60*/  FSEL R15, R5, RZ, P2 ;  /* 0x000000ff050f7208 */ /* 0x000fe20001000000 */
[----:B-1----:R-:W-:Y:S01]  /*0c70*/  FADD R13, -R14, R13 ;  /* 0x0000000d0e0d7221 */ /* 0x002fe20000000100 */
[----:B------:R-:W0:Y:S03]  /*0c80*/  SHFL.BFLY PT, R5, R4, 0x1, 0x1f ;  /* 0x0c201f0004057f89 */ /* 0x000e2600000e0000 */
[C---:B------:R-:W-:Y:S01]  /*0c90*/  FMUL R17, R13.reuse, R13 ;  /* 0x0000000d0d117220 */ /* 0x040fe20000400000 */
[----:B------:R-:W-:Y:S01]  /*0ca0*/  FFMA R13, R13, R15, R14 ;  /* 0x0000000f0d0d7223 */ /* 0x000fe2000000000e */
[----:B------:R-:W-:Y:S01]  /*0cb0*/  @!P3 FMUL R18, R18, 16777216 ;  /* 0x4b8000001212b820 */ /* 0x000fe20000400000 */
[----:B------:R-:W-:Y:S01]  /*0cc0*/  @P1 FMUL R12, R12, 0.25 ;  /* 0x3e8000000c0c1820 */ /* 0x000fe20000400000 */
[----:B---3--:R-:W-:Y:S01]  /*0cd0*/  FADD R16, R16, R7 ;  /* 0x0000000710107221 */ /* 0x008fe20000000000 */
[----:B------:R-:W-:Y:S01]  /*0ce0*/  FMUL R17, R6, R17 ;  /* 0x0000001106117220 */ /* 0x000fe20000400000 */
[----:B------:R-:W1:Y:S01]  /*0cf0*/  SHFL.BFLY PT, R14, R13, 0x2, 0x1f ;  /* 0x0c401f000d0e7f89 */ /* 0x000e6200000e0000 */
[----:B------:R-:W-:Y:S01]  /*0d00*/  @!P3 FMUL R12, R12, 16777216 ;  /* 0x4b8000000c0cb820 */ /* 0x000fe20000400000 */
[----:B------:R-:W-:Y:S01]  /*0d10*/  FSETP.NEU.AND P1, PT, R4, RZ, PT ;  /* 0x000000ff0400720b */ /* 0x000fe20003f2d000 */
[----:B------:R-:W-:Y:S01]  /*0d20*/  FFMA R16, R15, R17, R16 ;  /* 0x000000110f107223 */ /* 0x000fe20000000010 */
[----:B------:R-:W-:Y:S01]  /*0d30*/  LOP3.LUT P3, RZ, R2, 0x1f, RZ, 0xc0, !PT ;  /* 0x0000001f02ff7812 */ /* 0x000fe2000786c0ff */
[----:B------:R-:W2:Y:S03]  /*0d40*/  MUFU.RCP R15, R18 ;  /* 0x00000012000f7308 */ /* 0x000ea60000001000 */
[----:B------:R-:W3:Y:S01]  /*0d50*/  SHFL.BFLY PT, R7, R16, 0x2, 0x1f ;  /* 0x0c401f0010077f89 */ /* 0x000ee200000e0000 */
[----:B0-----:R-:W-:-:S04]  /*0d60*/  FADD R6, R4, R5 ;  /* 0x0000000504067221 */ /* 0x001fc80000000000 */
[C---:B------:R-:W-:Y:S01]  /*0d70*/  FMUL R17, R6.reuse, 0.25 ;  /* 0x3e80000006117820 */ /* 0x040fe20000400000 */
[----:B------:R-:W-:Y:S01]  /*0d80*/  FSETP.GEU.AND P2, PT, |R6|, 1.175494350822287508e-38, PT ;  /* 0x008000000600780b */ /* 0x000fe20003f4e200 */
[----:B--2---:R-:W-:Y:S01]  /*0d90*/  FMUL R15, R15, R12 ;  /* 0x0000000c0f0f7220 */ /* 0x004fe20000400000 */
[----:B-1----:R-:W-:-:S04]  /*0da0*/  FADD R14, -R13, R14 ;  /* 0x0000000e0d0e7221 */ /* 0x002fc80000000100 */
[----:B------:R-:W-:Y:S01]  /*0db0*/  FSEL R15, R15, RZ, P1 ;  /* 0x000000ff0f0f7208 */ /* 0x000fe20000800000 */
[----:B------:R-:W-:Y:S01]  /*0dc0*/  FMUL R12, R14, R14 ;  /* 0x0000000e0e0c7220 */ /* 0x000fe20000400000 */
[----:B------:R-:W-:-:S03]  /*0dd0*/  FSETP.GT.AND P1, PT, |R6|, 8.50705917302346158658e+37, PT ;  /* 0x7e8000000600780b */ /* 0x000fc60003f24200 */
[----:B------:R-:W-:Y:S01]  /*0de0*/  FFMA R13, R14, R15, R13 ;  /* 0x0000000f0e0d7223 */ /* 0x000fe2000000000d */
[----:B---3--:R-:W-:Y:S01]  /*0df0*/  FADD R16, R16, R7 ;  /* 0x0000000710107221 */ /* 0x008fe20000000000 */
[----:B------:R-:W-:Y:S01]  /*0e00*/  FMUL R12, R11, R12 ;  /* 0x0000000c0b0c7220 */ /* 0x000fe20000400000 */
[----:B------:R-:W-:Y:S02]  /*0e10*/  FSEL R17, R17, R6, P1 ;  /* 0x0000000611117208 */ /* 0x000fe40000800000 */
[----:B------:R-:W0:Y:S01]  /*0e20*/  SHFL.BFLY PT, R14, R13, 0x1, 0x1f ;  /* 0x0c201f000d0e7f89 */ /* 0x000e2200000e0000 */
[----:B------:R-:W-:Y:S01]  /*0e30*/  FFMA R12, R15, R12, R16 ;  /* 0x0000000c0f0c7223 */ /* 0x000fe20000000010 */
[----:B------:R-:W-:Y:S01]  /*0e40*/  SHF.R.U32.HI R11, RZ, 0x3, R2 ;  /* 0x00000003ff0b7819 */ /* 0x000fe20000011602 */
[----:B------:R-:W-:-:S03]  /*0e50*/  @!P2 FMUL R17, R17, 16777216 ;  /* 0x4b8000001111a820 */ /* 0x000fc60000400000 */
[----:B------:R-:W1:Y:S01]  /*0e60*/  SHFL.BFLY PT, R7, R12, 0x1, 0x1f ;  /* 0x0c201f000c077f89 */ /* 0x000e6200000e0000 */
[----:B------:R-:W2:Y:S01]  /*0e70*/  MUFU.RCP R16, R17 ;  /* 0x0000001100107308 */ /* 0x000ea20000001000 */
[----:B------:R-:W-:Y:S01]  /*0e80*/  @P1 FMUL R5, R5, 0.25 ;  /* 0x3e80000005051820 */ /* 0x000fe20000400000 */
[----:B------:R-:W-:Y:S02]  /*0e90*/  FSETP.NEU.AND P1, PT, R6, RZ, PT ;  /* 0x000000ff0600720b */ /* 0x000fe40003f2d000 */
[----:B------:R-:W-:Y:S01]  /*0ea0*/  LOP3.LUT R11, R11, 0x3c, RZ, 0xc0, !PT ;  /* 0x0000003c0b0b7812 */ /* 0x000fe200078ec0ff */
[----:B------:R-:W-:Y:S01]  /*0eb0*/  @!P2 FMUL R5, R5, 16777216 ;  /* 0x4b8000000505a820 */ /* 0x000fe20000400000 */
[----:B------:R-:W-:-:S03]  /*0ec0*/  ISETP.GE.AND P2, PT, R2, 0x10, PT ;  /* 0x000000100200780c */ /* 0x000fc60003f46270 */
[----:B------:R-:W-:Y:S01]  /*0ed0*/  @!P3 STS [R11+0x80], R6 ;  /* 0x000080060b00b388 */ /* 0x000fe20000000800 */
[----:B--2---:R-:W-:Y:S01]  /*0ee0*/  FMUL R16, R16, R5 ;  /* 0x0000000510107220 */ /* 0x004fe20000400000 */
[----:B0-----:R-:W-:-:S04]  /*0ef0*/  FADD R14, -R13, R14 ;  /* 0x0000000e0d0e7221 */ /* 0x001fc80000000100 */
[----:B------:R-:W-:Y:S01]  /*0f00*/  FMUL R5, R14, R14 ;  /* 0x0000000e0e057220 */ /* 0x000fe20000400000 */
[----:B------:R-:W-:Y:S01]  /*0f10*/  FSEL R16, R16, RZ, P1 ;  /* 0x000000ff10107208 */ /* 0x000fe20000800000 */
[----:B-1----:R-:W-:Y:S02]  /*0f20*/  FADD R7, R12, R7 ;  /* 0x000000070c077221 */ /* 0x002fe40000000000 */
[----:B------:R-:W-:Y:S02]  /*0f30*/  FMUL R5, R4, R5 ;  /* 0x0000000504057220 */ /* 0x000fe40000400000 */
[----:B------:R-:W-:Y:S02]  /*0f40*/  FFMA R14, R14, R16, R13 ;  /* 0x000000100e0e7223 */ /* 0x000fe4000000000d */
[----:B------:R-:W-:-:S03]  /*0f50*/  FFMA R16, R16, R5, R7 ;  /* 0x0000000510107223 */ /* 0x000fc60000000007 */
[----:B------:R-:W-:Y:S04]  /*0f60*/  @!P3 STS [R11], R14 ;  /* 0x0000000e0b00b388 */ /* 0x000fe80000000800 */
[----:B------:R-:W-:Y:S04]  /*0f70*/  @!P3 STS [R11+0x40], R16 ;  /* 0x000040100b00b388 */ /* 0x000fe80000000800 */
[----:B------:R-:W-:Y:S06]  /*0f80*/  BAR.SYNC.DEFER_BLOCKING 0x0 ;  /* 0x0000000000007b1d */ /* 0x000fec0000010000 */
[----:B------:R-:W0:Y:S04]  /*0f90*/  @!P2 LDS R8, [R2.X4+0x80] ;  /* 0x000080000208a984 */ /* 0x000e280000004800 */
[----:B------:R-:W1:Y:S04]  /*0fa0*/  @!P2 LDS R9, [R2.X4] ;  /* 0x000000000209a984 */ /* 0x000e680000004800 */
[----:B------:R-:W2:Y:S04]  /*0fb0*/  @!P2 LDS R10, [R2.X4+0x40] ;  /* 0x00004000020aa984 */ /* 0x000ea80000004800 */
[----:B0-----:R-:W0:Y:S04]  /*0fc0*/  SHFL.BFLY PT, R13, R8, 0x8, 0x1f ;  /* 0x0d001f00080d7f89 */ /* 0x001e2800000e0000 */
[----:B-1----:R-:W-:Y:S04]  /*0fd0*/  SHFL.BFLY PT, R6, R9, 0x8, 0x1f ;  /* 0x0d001f0009067f89 */ /* 0x002fe800000e0000 */
[----:B--2---:R-:W1:Y:S01]  /*0fe0*/  SHFL.BFLY PT, R7, R10, 0x8, 0x1f ;  /* 0x0d001f000a077f89 */ /* 0x004e6200000e0000 */
[----:B0-----:R-:W-:-:S04]  /*0ff0*/  FADD R4, R8, R13 ;  /* 0x0000000d08047221 */ /* 0x001fc80000000000 */
[C---:B------:R-:W-:Y:S01]  /*1000*/  FMUL R5, R4.reuse, 0.25 ;  /* 0x3e80000004057820 */ /* 0x040fe20000400000 */
[C---:B------:R-:W-:Y:S01]  /*1010*/  FSETP.GEU.AND P4, PT, |R4|.reuse, 1.175494350822287508e-38, PT ;  /* 0x008000000400780b */ /* 0x040fe20003f8e200 */
[----:B------:R-:W0:Y:S01]  /*1020*/  SHFL.BFLY PT, R15, R4, 0x4, 0x1f ;  /* 0x0c801f00040f7f89 */ /* 0x000e2200000e0000 */
[----:B------:R-:W-:Y:S01]  /*1030*/  FSETP.GT.AND P1, PT, |R4|, 8.50705917302346158658e+37, PT ;  /* 0x7e8000000400780b */ /* 0x000fe20003f24200 */
[----:B-1----:R-:W-:-:S03]  /*1040*/  FADD R10, R10, R7 ;  /* 0x000000070a0a7221 */ /* 0x002fc60000000000 */
[----:B------:R-:W-:-:S07]  /*1050*/  FSEL R11, R5, R4, P1 ;  /* 0x00000004050b7208 */ /* 0x000fce0000800000 */
[----:B------:R-:W-:Y:S02]  /*1060*/  @!P4 FMUL R11, R11, 16777216 ;  /* 0x4b8000000b0bc820 */ /* 0x000fe40000400000 */
[----:B------:R-:W-:Y:S02]  /*1070*/  @P1 FMUL R13, R13, 0.25 ;  /* 0x3e8000000d0d1820 */ /* 0x000fe40000400000 */
[----:B------:R-:W1:Y:S02]  /*1080*/  MUFU.RCP R12, R11 ;  /* 0x0000000b000c7308 */ /* 0x000e640000001000 */
[----:B------:R-:W-:Y:S01]  /*1090*/  @!P4 FMUL R13, R13, 16777216 ;  /* 0x4b8000000d0dc820 */ /* 0x000fe20000400000 */
[C---:B------:R-:W-:Y:S01]  /*10a0*/  FSETP.NEU.AND P4, PT, R4.reuse, RZ, PT ;  /* 0x000000ff0400720b */ /* 0x040fe20003f8d000 */
[----:B0-----:R-:W-:-:S04]  /*10b0*/  FADD R5, R4, R15 ;  /* 0x0000000f04057221 */ /* 0x001fc80000000000 */
[C---:B------:R-:W-:Y:S01]  /*10c0*/  FMUL R14, R5.reuse, 0.25 ;  /* 0x3e800000050e7820 */ /* 0x040fe20000400000 */
[C---:B------:R-:W-:Y:S02]  /*10d0*/  FSETP.GEU.AND P5, PT, |R5|.reuse, 1.175494350822287508e-38, PT ;  /* 0x008000000500780b */ /* 0x040fe40003fae200 */
[----:B------:R-:W-:Y:S01]  /*10e0*/  FSETP.GT.AND P1, PT, |R5|, 8.50705917302346158658e+37, PT ;  /* 0x7e8000000500780b */ /* 0x000fe20003f24200 */
[----:B-1----:R-:W-:Y:S01]  /*10f0*/  FMUL R13, R12, R13 ;  /* 0x0000000d0c0d7220 */ /* 0x002fe20000400000 */
[----:B------:R-:W-:Y:S02]  /*1100*/  FADD R12, -R9, R6 ;  /* 0x00000006090c7221 */ /* 0x000fe40000000100 */
[----:B------:R-:W0:Y:S01]  /*1110*/  SHFL.BFLY PT, R6, R5, 0x2, 0x1f ;  /* 0x0c401f0005067f89 */ /* 0x000e2200000e0000 */
[----:B------:R-:W-:Y:S01]  /*1120*/  FSEL R14, R14, R5, P1 ;  /* 0x000000050e0e7208 */ /* 0x000fe20000800000 */
[----:B------:R-:W-:Y:S01]  /*1130*/  FMUL R11, R12, R12 ;  /* 0x0000000c0c0b7220 */ /* 0x000fe20000400000 */
[----:B------:R-:W-:-:S02]  /*1140*/  FSEL R13, R13, RZ, P4 ;  /* 0x000000ff0d0d7208 */ /* 0x000fc40002000000 */
[----:B------:R-:W-:Y:S01]  /*1150*/  FSETP.NEU.AND P4, PT, R5, RZ, PT ;  /* 0x000000ff0500720b */ /* 0x000fe20003f8d000 */
[----:B------:R-:W-:Y:S01]  /*1160*/  FMUL R11, R8, R11 ;  /* 0x0000000b080b7220 */ /* 0x000fe20000400000 */
[----:B------:R-:W-:Y:S01]  /*1170*/  @!P5 FMUL R14, R14, 16777216 ;  /* 0x4b8000000e0ed820 */ /* 0x000fe20000400000 */
[----:B------:R-:W-:Y:S01]  /*1180*/  FFMA R9, R12, R13, R9 ;  /* 0x0000000d0c097223 */ /* 0x000fe20000000009 */
[----:B------:R-:W-:Y:S01]  /*1190*/  @P1 FMUL R15, R15, 0.25 ;  /* 0x3e8000000f0f1820 */ /* 0x000fe20000400000 */
[----:B------:R-:W-:-:S03]  /*11a0*/  FFMA R10, R13, R11, R10 ;  /* 0x0000000b0d0a7223 */ /* 0x000fc6000000000a */
[----:B------:R-:W1:Y:S01]  /*11b0*/  SHFL.BFLY PT, R8, R9, 0x4, 0x1f ;  /* 0x0c801f0009087f89 */ /* 0x000e6200000e0000 */
[----:B------:R-:W2:Y:S01]  /*11c0*/  MUFU.RCP R14, R14 ;  /* 0x0000000e000e7308 */ /* 0x000ea20000001000 */
[----:B------:R-:W-:Y:S02]  /*11d0*/  @!P5 FMUL R15, R15, 16777216 ;  /* 0x4b8000000f0fd820 */ /* 0x000fe40000400000 */
[----:B------:R-:W3:Y:S01]  /*11e0*/  SHFL.BFLY PT, R11, R10, 0x4, 0x1f ;  /* 0x0c801f000a0b7f89 */ /* 0x000ee200000e0000 */
[----:B0-----:R-:W-:-:S04]  /*11f0*/  FADD R7, R5, R6 ;  /* 0x0000000605077221 */ /* 0x001fc80000000000 */
[C---:B------:R-:W-:Y:S01]  /*1200*/  FMUL R16, R7.reuse, 0.25 ;  /* 0x3e80000007107820 */ /* 0x040fe20000400000 */
[C---:B------:R-:W-:Y:S01]  /*1210*/  FSETP.GEU.AND P5, PT, |R7|.reuse, 1.175494350822287508e-38, PT ;  /* 0x008000000700780b */ /* 0x040fe20003fae200 */
[----:B--2---:R-:W-:Y:S01]  /*1220*/  FMUL R15, R14, R15 ;  /* 0x0000000f0e0f7220 */ /* 0x004fe20000400000 */
[----:B------:R-:W-:-:S04]  /*1230*/  FSETP.GT.AND P1, PT, |R7|, 8.50705917302346158658e+37, PT ;  /* 0x7e8000000700780b */ /* 0x000fc80003f24200 */
[----:B------:R-:W-:Y:S01]  /*1240*/  FSEL R15, R15, RZ, P4 ;  /* 0x000000ff0f0f7208 */ /* 0x000fe20002000000 */
[----:B-1----:R-:W-:Y:S01]  /*1250*/  FADD R12, -R9, R8 ;  /* 0x00000008090c7221 */ /* 0x002fe20000000100 */
[----:B------:R-:W-:Y:S01]  /*1260*/  FSEL R16, R16, R7, P1 ;  /* 0x0000000710107208 */ /* 0x000fe20000800000 */
[----:B------:R-:W0:Y:S02]  /*1270*/  SHFL.BFLY PT, R8, R7, 0x1, 0x1f ;  /* 0x0c201f0007087f89 */ /* 0x000e2400000e0000 */
[C---:B------:R-:W-:Y:S01]  /*1280*/  FMUL R13, R12.reuse, R12 ;  /* 0x0000000c0c0d7220 */ /* 0x040fe20000400000 */
[----:B------:R-:W-:Y:S01]  /*1290*/  FFMA R9, R12, R15, R9 ;  /* 0x0000000f0c097223 */ /* 0x000fe20000000009 */
[----:B---3--:R-:W-:Y:S01]  /*12a0*/  FADD R10, R10, R11 ;  /* 0x0000000b0a0a7221 */ /* 0x008fe20000000000 */
[----:B------:R-:W-:Y:S01]  /*12b0*/  @!P5 FMUL R16, R16, 16777216 ;  /* 0x4b8000001010d820 */ /* 0x000fe20000400000 */
[----:B------:R-:W-:Y:S01]  /*12c0*/  FMUL R13, R4, R13 ;  /* 0x0000000d040d7220 */ /* 0x000fe20000400000 */
[----:B------:R-:W-:Y:S01]  /*12d0*/  @P1 FMUL R6, R6, 0.25 ;  /* 0x3e80000006061820 */ /* 0x000fe20000400000 */
[----:B------:R-:W1:Y:S01]  /*12e0*/  SHFL.BFLY PT, R4, R9, 0x2, 0x1f ;  /* 0x0c401f0009047f89 */ /* 0x000e6200000e0000 */
[----:B------:R-:W-:Y:S01]  /*12f0*/  FSETP.NEU.AND P1, PT, R7, RZ, PT ;  /* 0x000000ff0700720b */ /* 0x000fe20003f2d000 */
[----:B------:R-:W-:Y:S01]  /*1300*/  FFMA R10, R15, R13, R10 ;  /* 0x0000000d0f0a7223 */ /* 0x000fe2000000000a */
[----:B------:R-:W-:Y:S01]  /*1310*/  @!P5 FMUL R6, R6, 16777216 ;  /* 0x4b8000000606d820 */ /* 0x000fe20000400000 */
[----:B------:R-:W2:Y:S03]  /*1320*/  MUFU.RCP R15, R16 ;  /* 0x00000010000f7308 */ /* 0x000ea60000001000 */
[----:B------:R-:W3:Y:S01]  /*1330*/  SHFL.BFLY PT, R13, R10, 0x2, 0x1f ;  /* 0x0c401f000a0d7f89 */ /* 0x000ee200000e0000 */
[----:B0-----:R-:W-:Y:S01]  /*1340*/  FADD R11, R7, R8 ;  /* 0x00000008070b7221 */ /* 0x001fe20000000000 */
[----:B--2---:R-:W-:-:S04]  /*1350*/  FMUL R15, R15, R6 ;  /* 0x000000060f0f7220 */ /* 0x004fc80000400000 */
[C---:B------:R-:W-:Y:S01]  /*1360*/  FSETP.GEU.AND P4, PT, |R11|.reuse, 1.175494350822287508e-38, PT ;  /* 0x008000000b00780b */ /* 0x040fe20003f8e200 */
[----:B------:R-:W-:Y:S01]  /*1370*/  FMUL R12, R11, 0.25 ;  /* 0x3e8000000b0c7820 */ /* 0x000fe20000400000 */
[----:B-1----:R-:W-:Y:S01]  /*1380*/  FADD R4, -R9, R4 ;  /* 0x0000000409047221 */ /* 0x002fe20000000100 */
[----:B------:R-:W-:Y:S02]  /*1390*/  FSEL R15, R15, RZ, P1 ;  /* 0x000000ff0f0f7208 */ /* 0x000fe40000800000 */
[----:B------:R-:W-:Y:S01]  /*13a0*/  FSETP.GT.AND P1, PT, |R11|, 8.50705917302346158658e+37, PT ;  /* 0x7e8000000b00780b */ /* 0x000fe20003f24200 */
[C---:B------:R-:W-:Y:S02]  /*13b0*/  FMUL R6, R4.reuse, R4 ;  /* 0x0000000404067220 */ /* 0x040fe40000400000 */
[----:B------:R-:W-:Y:S01]  /*13c0*/  FFMA R4, R4, R15, R9 ;  /* 0x0000000f04047223 */ /* 0x000fe20000000009 */
[----:B---3--:R-:W-:Y:S01]  /*13d0*/  FADD R10, R10, R13 ;  /* 0x0000000d0a0a7221 */ /* 0x008fe20000000000 */
[----:B------:R-:W-:Y:S01]  /*13e0*/  FMUL R6, R5, R6 ;  /* 0x0000000605067220 */ /* 0x000fe20000400000 */
[----:B------:R-:W-:-:S02]  /*13f0*/  FSEL R12, R12, R11, P1 ;  /* 0x0000000b0c0c7208 */ /* 0x000fc40000800000 */
[----:B------:R-:W0:Y:S01]  /*1400*/  SHFL.BFLY PT, R5, R4, 0x1, 0x1f ;  /* 0x0c201f0004057f89 */ /* 0x000e2200000e0000 */
[----:B------:R-:W-:Y:S02]  /*1410*/  FFMA R6, R15, R6, R10 ;  /* 0x000000060f067223 */ /* 0x000fe4000000000a */
[----:B------:R-:W-:Y:S02]  /*1420*/  @!P4 FMUL R12, R12, 16777216 ;  /* 0x4b8000000c0cc820 */ /* 0x000fe40000400000 */
[----:B------:R-:W-:Y:S01]  /*1430*/  @P1 FMUL R8, R8, 0.25 ;  /* 0x3e80000008081820 */ /* 0x000fe20000400000 */
[----:B------:R-:W1:Y:S01]  /*1440*/  SHFL.BFLY PT, R9, R6, 0x1, 0x1f ;  /* 0x0c201f0006097f89 */ /* 0x000e6200000e0000 */
[----:B------:R-:W2:Y:S01]  /*1450*/  MUFU.RCP R13, R12 ;  /* 0x0000000c000d7308 */ /* 0x000ea20000001000 */
[----:B------:R-:W-:Y:S01]  /*1460*/  LOP3.LUT P1, RZ, R2, 0xf, RZ, 0xc0, !PT ;  /* 0x0000000f02ff7812 */ /* 0x000fe2000782c0ff */
[----:B------:R-:W-:Y:S01]  /*1470*/  @!P4 FMUL R8, R8, 16777216 ;  /* 0x4b8000000808c820 */ /* 0x000fe20000400000 */
[----:B------:R-:W-:-:S02]  /*1480*/  FSETP.NEU.AND P4, PT, R11, RZ, PT ;  /* 0x000000ff0b00720b */ /* 0x000fc40003f8d000 */
[----:B------:R-:W-:Y:S01]  /*1490*/  ISETP.LT.AND P1, PT, R2, 0x10, !P1 ;  /* 0x000000100200780c */ /* 0x000fe20004f21270 */
[----:B--2---:R-:W-:Y:S01]  /*14a0*/  FMUL R13, R13, R8 ;  /* 0x000000080d0d7220 */ /* 0x004fe20000400000 */
[----:B0-----:R-:W-:-:S11]  /*14b0*/  FADD R5, -R4, R5 ;  /* 0x0000000504057221 */ /* 0x001fd60000000100 */
[----:B------:R0:W-:Y:S01]  /*14c0*/  @P1 STS [R2.X4+0x80], R11 ;  /* 0x0000800b02001388 */ /* 0x0001e20000004800 */
[----:B------:R-:W-:Y:S01]  /*14d0*/  FMUL R10, R5, R5 ;  /* 0x00000005050a7220 */ /* 0x000fe20000400000 */
[----:B------:R-:W-:Y:S01]  /*14e0*/  FSEL R13, R13, RZ, P4 ;  /* 0x000000ff0d0d7208 */ /* 0x000fe20002000000 */
[----:B-1----:R-:W-:Y:S01]  /*14f0*/  FADD R8, R6, R9 ;  /* 0x0000000906087221 */ /* 0x002fe20000000000 */
[C---:B------:R-:W-:Y:S01]  /*1500*/  ISETP.GE.U32.AND P4, PT, R28.reuse, 0xc00, PT ;  /* 0x00000c001c00780c */ /* 0x040fe20003f86070 */
[----:B------:R-:W-:Y:S01]  /*1510*/  FMUL R10, R7, R10 ;  /* 0x0000000a070a7220 */ /* 0x000fe20000400000 */
[----:B------:R-:W-:Y:S01]  /*1520*/  IMAD.WIDE.U32 R28, R28, R29, c[0x0][0x168] ;  /* 0x00005a001c1c7625 */ /* 0x000fe200078e001d */
[----:B------:R-:W-:Y:S01]  /*1530*/  FFMA R15, R5, R13, R4 ;  /* 0x0000000d050f7223 */ /* 0x000fe20000000004 */
[----:B------:R-:W-:Y:S01]  /*1540*/  CS2R R6, SRZ ;  /* 0x0000000000067805 */ /* 0x000fe2000001ff00 */
[----:B------:R-:W-:Y:S01]  /*1550*/  FFMA R13, R13, R10, R8 ;  /* 0x0000000a0d0d7223 */ /* 0x000fe20000000008 */
[----:B------:R-:W-:Y:S01]  /*1560*/  CS2R R4, SRZ ;  /* 0x0000000000047805 */ /* 0x000fe2000001ff00 */
[----:B------:R-:W-:Y:S01]  /*1570*/  CS2R R8, SRZ ;  /* 0x0000000000087805 */ /* 0x000fe2000001ff00 */
[----:B------:R-:W-:Y:S01]  /*1580*/  @P1 STS [R2.X4], R15 ;  /* 0x0000000f02001388 */ /* 0x000fe20000004800 */
[----:B0-----:R-:W-:-:S03]  /*1590*/  CS2R R10, SRZ ;  /* 0x00000000000a7805 */ /* 0x001fc6000001ff00 */
[----:B------:R0:W-:Y:S04]  /*15a0*/  @P1 STS [R2.X4+0x40], R13 ;  /* 0x0000400d02001388 */ /* 0x0001e80000004800 */
[----:B------:R-:W-:Y:S06]  /*15b0*/  BAR.SYNC.DEFER_BLOCKING 0x0 ;  /* 0x0000000000007b1d */ /* 0x000fec0000010000 */
[----:B------:R-:W2:Y:S04]  /*15c0*/  @!P4 LDG.E.EL.128 R4, [R30.64+0x1800] ;  /* 0x001800041e04c981 */ /* 0x000ea8000c2e1d00 */
[----:B------:R1:W3:Y:S01]  /*15d0*/  @!P4 LDG.E.EL.128 R8, [R28.64+0x3000] ;  /* 0x003000041c08c981 */ /* 0x0002e2000c2e1d00 */
[----:B------:R-:W-:Y:S01]  /*15e0*/  CS2R R26, SRZ ;  /* 0x00000000001a7805 */ /* 0x000fe2000001ff00 */
[----:B------:R-:W-:Y:S01]  /*15f0*/  CS2R R16, SRZ ;  /* 0x0000000000107805 */ /* 0x000fe2000001ff00 */
[----:B------:R-:W-:Y:S01]  /*1600*/  CS2R R18, SRZ ;  /* 0x0000000000127805 */ /* 0x000fe2000001ff00 */
[----:B0-----:R-:W-:Y:S01]  /*1610*/  CS2R R12, SRZ ;  /* 0x00000000000c7805 */ /* 0x001fe2000001ff00 */
[----:B------:R-:W-:Y:S01]  /*1620*/  CS2R R14, SRZ ;  /* 0x00000000000e7805 */ /* 0x000fe2000001ff00 */
[----:B------:R-:W-:Y:S01]  /*1630*/  CS2R R20, SRZ ;  /* 0x0000000000147805 */ /* 0x000fe2000001ff00 */
[----:B------:R-:W-:-:S02]  /*1640*/  CS2R R22, SRZ ;  /* 0x0000000000167805 */ /* 0x000fc4000001ff00 */
[----:B------:R1:W4:Y:S04]  /*1650*/  @!P4 LDG.E.EL.128 R16, [R28.64] ;  /* 0x000000041c10c981 */ /* 0x000328000c2e1d00 */
[----:B------:R1:W5:Y:S04]  /*1660*/  @!P4 LDG.E.EL.128 R12, [R28.64+0x3010] ;  /* 0x003010041c0cc981 */ /* 0x000368000c2e1d00 */
[----:B------:R1:W4:Y:S02]  /*1670*/  @!P4 LDG.E.EL.128 R20, [R28.64+0x10] ;  /* 0x000010041c14c981 */ /* 0x000324000c2e1d00 */
[----:B-1----:R-:W-:Y:S01]  /*1680*/  CS2R R28, SRZ ;  /* 0x00000000001c7805 */ /* 0x002fe2000001ff00 */
[----:B--2---:R-:W-:-:S04]  /*1690*/  IMAD.U32 R25, R4, 0x10000, RZ ;  /* 0x0001000004197824 */ /* 0x004fc800078e00ff */
[----:B---3--:R-:W-:Y:S02]  /*16a0*/  FADD R8, R25, R8 ;  /* 0x0000000819087221 */ /* 0x008fe40000000000 */
[----:B------:R-:W-:-:S06]  /*16b0*/  CS2R R24, SRZ ;  /* 0x0000000000187805 */ /* 0x000fcc000001ff00 */
[----:B------:R0:W2:Y:S01]  /*16c0*/  @!P4 LDG.E.EL.128 R24, [R30.64] ;  /* 0x000000041e18c981 */ /* 0x0000a2000c2e1d00 */
[----:B------:R-:W-:-:S05]  /*16d0*/  PRMT R37, R4, 0x7632, R37 ;  /* 0x0000763204257816 */ /* 0x000fca0000000025 */
[----:B0-----:R-:W-:-:S04]  /*16e0*/  IMAD.U32 R30, R37, 0x10000, RZ ;  /* 0x00010000251e7824 */ /* 0x001fc800078e00ff */
[----:B------:R-:W-:Y:S02]  /*16f0*/  FADD R9, R30, R9 ;  /* 0x000000091e097221 */ /* 0x000fe40000000000 */
[----:B------:R-:W-:-:S06]  /*1700*/  CS2R R30, SRZ ;  /* 0x00000000001e7805 */ /* 0x000fcc000001ff00 */
[----:B------:R0:W3:Y:S02]  /*1710*/  @P0 LDG.E.EF.128 R28, [R34.64] ;  /* 0x00000004221c0981 */ /* 0x0000e4000c0e1d00 */
[----:B0-----:R-:W-:Y:S01]  /*1720*/  FADD R34, R9, 1 ;  /* 0x3f80000009227421 */ /* 0x001fe20000000000 */
[----:B------:R-:W-:Y:S01]  /*1730*/  FADD R8, R8, 1 ;  /* 0x3f80000008087421 */ /* 0x000fe20000000000 */
[C---:B--2---:R-:W-:Y:S01]  /*1740*/  PRMT R4, R24.reuse, 0x7632, R4 ;  /* 0x0000763218047816 */ /* 0x044fe20000000004 */
[----:B------:R-:W-:-:S04]  /*1750*/  IMAD.U32 R37, R24, 0x10000, RZ ;  /* 0x0001000018257824 */ /* 0x000fc800078e00ff */
[----:B------:R-:W-:-:S04]  /*1760*/  IMAD.U32 R4, R4, 0x10000, RZ ;  /* 0x0001000004047824 */ /* 0x000fc800078e00ff */
[----:B----4-:R-:W-:Y:S02]  /*1770*/  FADD R24, R4, R17 ;  /* 0x0000001104187221 */ /* 0x010fe40000000000 */
[----:B------:R-:W0:Y:S01]  /*1780*/  LDS R4, [0x40] ;  /* 0x00004000ff047984 */ /* 0x000e220000000800 */
[----:B------:R-:W-:Y:S01]  /*1790*/  IMAD.MOV.U32 R17, RZ, RZ, 0x39aaaaab ;  /* 0x39aaaaabff117424 */ /* 0x000fe200078e00ff */
[----:B------:R-:W-:-:S03]  /*17a0*/  FADD R16, R37, R16 ;  /* 0x0000001025107221 */ /* 0x000fc60000000000 */
[----:B0-----:R-:W-:Y:S02]  /*17b0*/  FFMA R17, R4, R17, 9.9999999747524270788e-07 ;  /* 0x358637bd04117423 */ /* 0x001fe40000000011 */
[----:B------:R-:W0:Y:S01]  /*17c0*/  LDS R4, [RZ] ;  /* 0x00000000ff047984 */ /* 0x000e220000000800 */
[----:B---3--:R-:W-:-:S03]  /*17d0*/  PRMT R37, R28, 0x7632, R37 ;  /* 0x000076321c257816 */ /* 0x008fc60000000025 */
[----:B------:R-:W1:Y:S02]  /*17e0*/  MUFU.RSQ R17, R17 ;  /* 0x0000001100117308 */ /* 0x000e640000001400 */
[----:B------:R-:W-:Y:S02]  /*17f0*/  IMAD.U32 R37, R37, 0x10000, RZ ;  /* 0x0001000025257824 */ /* 0x000fe400078e00ff */
[----:B------:R-:W-:Y:S02]  /*1800*/  IMAD.U32 R35, R28, 0x10000, RZ ;  /* 0x000100001c237824 */ /* 0x000fe400078e00ff */
[----:B0-----:R-:W-:-:S04]  /*1810*/  FADD R37, -R4, R37 ;  /* 0x0000002504257221 */ /* 0x001fc80000000100 */
[----:B-1----:R-:W-:-:S04]  /*1820*/  FMUL R9, R17, R37 ;  /* 0x0000002511097220 */ /* 0x002fc80000400000 */
[----:B------:R-:W-:Y:S01]  /*1830*/  FFMA R9, R9, R34, R24 ;  /* 0x0000002209097223 */ /* 0x000fe20000000018 */
[----:B------:R-:W-:-:S04]  /*1840*/  FADD R24, -R4, R35 ;  /* 0x0000002304187221 */ /* 0x000fc80000000100 */
[----:B------:R-:W-:-:S04]  /*1850*/  FMUL R35, R17, R24 ;  /* 0x0000001811237220 */ /* 0x000fc80000400000 */
[----:B------:R-:W-:Y:S01]  /*1860*/  FFMA R16, R35, R8, R16 ;  /* 0x0000000823107223 */ /* 0x000fe20000000010 */
[----:B------:R-:W-:-:S04]  /*1870*/  IMAD.U32 R35, R5, 0x10000, RZ ;  /* 0x0001000005237824 */ /* 0x000fc800078e00ff */
[----:B------:R-:W-:Y:S01]  /*1880*/  FADD R10, R35, R10 ;  /* 0x0000000a230a7221 */ /* 0x000fe20000000000 */
[----:B------:R-:W-:Y:S02]  /*1890*/  IMAD.U32 R35, R29, 0x10000, RZ ;  /* 0x000100001d237824 */ /* 0x000fe400078e00ff */
[----:B------:R-:W-:Y:S02]  /*18a0*/  IMAD.U32 R37, R25, 0x10000, RZ ;  /* 0x0001000019257824 */ /* 0x000fe400078e00ff */
[----:B------:R-:W-:Y:S01]  /*18b0*/  FADD R8, -R4, R35 ;  /* 0x0000002304087221 */ /* 0x000fe20000000100 */
[----:B------:R-:W-:Y:S01]  /*18c0*/  FADD R35, R10, 1 ;  /* 0x3f8000000a237421 */ /* 0x000fe20000000000 */
[----:B------:R-:W-:Y:S02]  /*18d0*/  FADD R37, R37, R18 ;  /* 0x0000001225257221 */ /* 0x000fe40000000000 */
[----:B------:R-:W-:-:S04]  /*18e0*/  FMUL R8, R17, R8 ;  /* 0x0000000811087220 */ /* 0x000fc80000400000 */
[----:B------:R-:W-:Y:S01]  /*18f0*/  FFMA R10, R8, R35, R37 ;  /* 0x00000023080a7223 */ /* 0x000fe20000000025 */
[----:B------:R-:W-:Y:S02]  /*1900*/  FSEL R8, R16, +INF , P0 ;  /* 0x7f80000010087808 */ /* 0x000fe40000000000 */
[----:B------:R-:W-:-:S04]  /*1910*/  FSEL R35, R9, +INF , P0 ;  /* 0x7f80000009237808 */ /* 0x000fc80000000000 */
[C---:B------:R-:W-:Y:S02]  /*1920*/  FSETP.GEU.AND P5, PT, R8.reuse, R35, PT ;  /* 0x000000230800720b */ /* 0x040fe40003fae000 */
[----:B------:R-:W-:Y:S02]  /*1930*/  PRMT R5, R5, 0x7632, R5 ;  /* 0x0000763205057816 */ /* 0x000fe40000000005 */
[----:B------:R-:W-:Y:S02]  /*1940*/  PRMT R29, R29, 0x7632, R29 ;  /* 0x000076321d1d7816 */ /* 0x000fe4000000001d */
[----:B------:R-:W-:Y:S01]  /*1950*/  FSETP.NAN.AND P4, PT, R8, R8, PT ;  /* 0x000000080800720b */ /* 0x000fe20003f88000 */
[----:B------:R-:W-:Y:S01]  /*1960*/  IMAD.U32 R18, R5, 0x10000, RZ ;  /* 0x0001000005127824 */ /* 0x000fe200078e00ff */
[----:B------:R-:W-:Y:S01]  /*1970*/  PRMT R25, R25, 0x7632, R25 ;  /* 0x0000763219197816 */ /* 0x000fe20000000019 */
[----:B------:R-:W-:Y:S01]  /*1980*/  IMAD.U32 R29, R29, 0x10000, RZ ;  /* 0x000100001d1d7824 */ /* 0x000fe200078e00ff */
[----:B------:R-:W-:-:S03]  /*1990*/  FSEL R5, R10, +INF , P0 ;  /* 0x7f8000000a057808 */ /* 0x000fc60000000000 */
[----:B------:R-:W-:Y:S01]  /*19a0*/  @P5 FSEL R8, R8, R35, P4 ;  /* 0x0000002308085208 */ /* 0x000fe20002000000 */
[----:B------:R-:W-:Y:S01]  /*19b0*/  IMAD.U32 R24, R25, 0x10000, RZ ;  /* 0x0001000019187824 */ /* 0x000fe200078e00ff */
[----:B------:R-:W-:Y:S01]  /*19c0*/  FADD R11, R18, R11 ;  /* 0x0000000b120b7221 */ /* 0x000fe20000000000 */
[----:B------:R-:W-:Y:S01]  /*19d0*/  FADD R18, -R4, R29 ;  /* 0x0000001d04127221 */ /* 0x000fe20000000100 */
[----:B------:R-:W-:Y:S01]  /*19e0*/  FSETP.GEU.AND P5, PT, R8, R5, PT ;  /* 0x000000050800720b */ /* 0x000fe20003fae000 */
[----:B------:R-:W-:Y:S01]  /*19f0*/  FADD R28, R24, R19 ;  /* 0x00000013181c7221 */ /* 0x000fe20000000000 */
[----:B------:R-:W-:Y:S01]  /*1a00*/  FADD R24, R11, 1 ;  /* 0x3f8000000b187421 */ /* 0x000fe20000000000 */
[----:B------:R-:W-:Y:S01]  /*1a10*/  FMUL R11, R17, R18 ;  /* 0x00000012110b7220 */ /* 0x000fe20000400000 */
[----:B------:R-:W-:-:S03]  /*1a20*/  FSETP.NAN.AND P4, PT, R8, R8, PT ;  /* 0x000000080800720b */ /* 0x000fc60003f88000 */
[----:B------:R-:W-:Y:S01]  /*1a30*/  FFMA R11, R11, R24, R28 ;  /* 0x000000180b0b7223 */ /* 0x000fe2000000001c */
[----:B------:R-:W-:Y:S02]  /*1a40*/  IMAD.U32 R29, R6, 0x10000, RZ ;  /* 0x00010000061d7824 */ /* 0x000fe400078e00ff */
[----:B------:R-:W-:-:S03]  /*1a50*/  IMAD.U32 R19, R30, 0x10000, RZ ;  /* 0x000100001e137824 */ /* 0x000fc600078e00ff */
[----:B------:R-:W-:Y:S02]  /*1a60*/  @P5 FSEL R8, R8, R5, P4 ;  /* 0x0000000508085208 */ /* 0x000fe40002000000 */
[----:B------:R-:W-:Y:S01]  /*1a70*/  FSEL R5, R11, +INF , P0 ;  /* 0x7f8000000b057808 */ /* 0x000fe20000000000 */
[----:B-----5:R-:W-:Y:S01]  /*1a80*/  FADD R29, R29, R12 ;  /* 0x0000000c1d1d7221 */ /* 0x020fe20000000000 */
[----:B------:R-:W-:Y:S01]  /*1a90*/  IMAD.U32 R25, R26, 0x10000, RZ ;  /* 0x000100001a197824 */ /* 0x000fe200078e00ff */
[----:B------:R-:W-:Y:S01]  /*1aa0*/  FADD R12, -R4, R19 ;  /* 0x00000013040c7221 */ /* 0x000fe20000000100 */
[----:B------:R-:W-:Y:S01]  /*1ab0*/  FSETP.GEU.AND P5, PT, R8, R5, PT ;  /* 0x000000050800720b */ /* 0x000fe20003fae000 */
[----:B------:R-:W-:Y:S01]  /*1ac0*/  FADD R29, R29, 1 ;  /* 0x3f8000001d1d7421 */ /* 0x000fe20000000000 */
[----:B------:R-:W-:Y:S01]  /*1ad0*/  FADD R25, R25, R20 ;  /* 0x0000001419197221 */ /* 0x000fe20000000000 */
[----:B------:R-:W-:Y:S01]  /*1ae0*/  FMUL R12, R17, R12 ;  /* 0x0000000c110c7220 */ /* 0x000fe20000400000 */
[----:B------:R-:W-:-:S02]  /*1af0*/  PRMT R6, R6, 0x7632, R6 ;  /* 0x0000763206067816 */ /* 0x000fc40000000006 */
[----:B------:R-:W-:Y:S01]  /*1b00*/  FSETP.NAN.AND P4, PT, R8, R8, PT ;  /* 0x000000080800720b */ /* 0x000fe20003f88000 */
[----:B------:R-:W-:Y:S01]  /*1b10*/  FFMA R12, R12, R29, R25 ;  /* 0x0000001d0c0c7223 */ /* 0x000fe20000000019 */
[----:B------:R-:W-:Y:S01]  /*1b20*/  PRMT R30, R30, 0x7632, R30 ;  /* 0x000076321e1e7816 */ /* 0x000fe2000000001e */
[----:B------:R-:W-:Y:S01]  /*1b30*/  IMAD.U32 R6, R6, 0x10000, RZ ;  /* 0x0001000006067824 */ /* 0x000fe200078e00ff */
[----:B------:R-:W-:Y:S02]  /*1b40*/  PRMT R26, R26, 0x7632, R26 ;  /* 0x000076321a1a7816 */ /* 0x000fe4000000001a */
[----:B------:R-:W-:Y:S02]  /*1b50*/  FSEL R19, R12, +INF , P0 ;  /* 0x7f8000000c137808 */ /* 0x000fe40000000000 */
[----:B------:R-:W-:Y:S01]  /*1b60*/  @P5 FSEL R8, R8, R5, P4 ;  /* 0x0000000508085208 */ /* 0x000fe20002000000 */
[----:B------:R-:W-:Y:S01]  /*1b70*/  IMAD.U32 R5, R30, 0x10000, RZ ;  /* 0x000100001e057824 */ /* 0x000fe200078e00ff */
[----:B------:R-:W-:Y:S01]  /*1b80*/  FADD R13, R6, R13 ;  /* 0x0000000d060d7221 */ /* 0x000fe20000000000 */
[----:B------:R-:W-:Y:S01]  /*1b90*/  IMAD.U32 R26, R26, 0x10000, RZ ;  /* 0x000100001a1a7824 */ /* 0x000fe200078e00ff */
[----:B------:R-:W-:Y:S01]  /*1ba0*/  FSETP.GEU.AND P5, PT, R8, R19, PT ;  /* 0x000000130800720b */ /* 0x000fe20003fae000 */
[----:B------:R-:W-:Y:S01]  /*1bb0*/  FADD R6, -R4, R5 ;  /* 0x0000000504067221 */ /* 0x000fe20000000100 */
[----:B------:R-:W-:Y:S01]  /*1bc0*/  FADD R13, R13, 1 ;  /* 0x3f8000000d0d7421 */ /* 0x000fe20000000000 */
[----:B------:R-:W-:-:S02]  /*1bd0*/  FADD R21, R26, R21 ;  /* 0x000000151a157221 */ /* 0x000fc40000000000 */
[----:B------:R-:W-:Y:S01]  /*1be0*/  FMUL R6, R17, R6 ;  /* 0x0000000611067220 */ /* 0x000fe20000400000 */
[----:B------:R-:W-:-:S03]  /*1bf0*/  FSETP.NAN.AND P4, PT, R8, R8, PT ;  /* 0x000000080800720b */ /* 0x000fc60003f88000 */
[----:B------:R-:W-:Y:S01]  /*1c00*/  FFMA R13, R6, R13, R21 ;  /* 0x0000000d060d7223 */ /* 0x000fe20000000015 */
[----:B------:R-:W-:Y:S02]  /*1c10*/  IMAD.U32 R21, R7, 0x10000, RZ ;  /* 0x0001000007157824 */ /* 0x000fe400078e00ff */
[----:B------:R-:W-:Y:S01]  /*1c20*/  IMAD.U32 R5, R31, 0x10000, RZ ;  /* 0x000100001f057824 */ /* 0x000fe200078e00ff */
[----:B------:R-:W-:Y:S02]  /*1c30*/  @P5 FSEL R8, R8, R19, P4 ;  /* 0x0000001308085208 */ /* 0x000fe40002000000 */
[----:B------:R-:W-:Y:S01]  /*1c40*/  FSEL R25, R13, +INF , P0 ;  /* 0x7f8000000d197808 */ /* 0x000fe20000000000 */
[----:B------:R-:W-:Y:S01]  /*1c50*/  IMAD.U32 R19, R27, 0x10000, RZ ;  /* 0x000100001b137824 */ /* 0x000fe200078e00ff */
[----:B------:R-:W-:Y:S01]  /*1c60*/  FADD R14, R21, R14 ;  /* 0x0000000e150e7221 */ /* 0x000fe20000000000 */
[--C-:B------:R-:W-:Y:S01]  /*1c70*/  FADD R6, -R4, R5.reuse ;  /* 0x0000000504067221 */ /* 0x100fe20000000100 */
[----:B------:R-:W-:Y:S01]  /*1c80*/  FSETP.GEU.AND P5, PT, R8, R25, PT ;  /* 0x000000190800720b */ /* 0x000fe20003fae000 */
[----:B------:R-:W-:Y:S01]  /*1c90*/  FADD R19, R19, R22 ;  /* 0x0000001613137221 */ /* 0x000fe20000000000 */
[----:B------:R-:W-:Y:S01]  /*1ca0*/  PRMT R5, R7, 0x7632, R5 ;  /* 0x0000763207057816 */ /* 0x000fe20000000005 */
[----:B------:R-:W-:Y:S01]  /*1cb0*/  FADD R7, R14, 1 ;  /* 0x3f8000000e077421 */ /* 0x000fe20000000000 */
[----:B------:R-:W-:Y:S01]  /*1cc0*/  FMUL R6, R17, R6 ;  /* 0x0000000611067220 */ /* 0x000fe20000400000 */
[----:B------:R-:W-:-:S02]  /*1cd0*/  PRMT R31, R31, 0x7632, R31 ;  /* 0x000076321f1f7816 */ /* 0x000fc4000000001f */
[----:B------:R-:W-:Y:S01]  /*1ce0*/  FSETP.NAN.AND P4, PT, R8, R8, PT ;  /* 0x000000080800720b */ /* 0x000fe20003f88000 */
[----:B------:R-:W-:Y:S01]  /*1cf0*/  FFMA R7, R6, R7, R19 ;  /* 0x0000000706077223 */ /* 0x000fe20000000013 */
[----:B------:R-:W-:Y:S01]  /*1d00*/  PRMT R27, R27, 0x7632, R27 ;  /* 0x000076321b1b7816 */ /* 0x000fe2000000001b */
[----:B------:R-:W-:Y:S02]  /*1d10*/  IMAD.U32 R31, R31, 0x10000, RZ ;  /* 0x000100001f1f7824 */ /* 0x000fe400078e00ff */
[----:B------:R-:W-:Y:S01]  /*1d20*/  IMAD.U32 R14, R5, 0x10000, RZ ;  /* 0x00010000050e7824 */ /* 0x000fe200078e00ff */
[----:B------:R-:W-:Y:S02]  /*1d30*/  @P5 FSEL R8, R8, R25, P4 ;  /* 0x0000001908085208 */ /* 0x000fe40002000000 */
[----:B------:R-:W-:Y:S01]  /*1d40*/  FSEL R19, R7, +INF , P0 ;  /* 0x7f80000007137808 */ /* 0x000fe20000000000 */
[----:B------:R-:W-:Y:S01]  /*1d50*/  IMAD.U32 R6, R27, 0x10000, RZ ;  /* 0x000100001b067824 */ /* 0x000fe200078e00ff */
[----:B------:R-:W-:Y:S01]  /*1d60*/  FADD R4, -R4, R31 ;  /* 0x0000001f04047221 */ /* 0x000fe20000000100 */
[----:B------:R-:W-:Y:S01]  /*1d70*/  FADD R14, R14, R15 ;  /* 0x0000000f0e0e7221 */ /* 0x000fe20000000000 */
[----:B------:R-:W-:Y:S01]  /*1d80*/  FSETP.GEU.AND P5, PT, R8, R19, PT ;  /* 0x000000130800720b */ /* 0x000fe20003fae000 */
[----:B------:R-:W-:Y:S01]  /*1d90*/  FADD R23, R6, R23 ;  /* 0x0000001706177221 */ /* 0x000fe20000000000 */
[----:B------:R-:W-:Y:S01]  /*1da0*/  FMUL R4, R17, R4 ;  /* 0x0000000411047220 */ /* 0x000fe20000400000 */
[----:B------:R-:W-:Y:S01]  /*1db0*/  FADD R5, R14, 1 ;  /* 0x3f8000000e057421 */ /* 0x000fe20000000000 */
[----:B------:R-:W-:-:S03]  /*1dc0*/  FSETP.NAN.AND P4, PT, R8, R8, PT ;  /* 0x000000080800720b */ /* 0x000fc60003f88000 */
[----:B------:R-:W-:-:S05]  /*1dd0*/  FFMA R18, R4, R5, R23 ;  /* 0x0000000504127223 */ /* 0x000fca0000000017 */
[----:B------:R-:W-:Y:S02]  /*1de0*/  FSEL R5, R18, +INF , P0 ;  /* 0x7f80000012057808 */ /* 0x000fe40000000000 */
[----:B------:R-:W-:-:S04]  /*1df0*/  @P5 FSEL R8, R8, R19, P4 ;  /* 0x0000001308085208 */ /* 0x000fc80002000000 */
[C---:B------:R-:W-:Y:S02]  /*1e00*/  FSETP.GEU.AND P5, PT, R8.reuse, R5, PT ;  /* 0x000000050800720b */ /* 0x040fe40003fae000 */
[----:B------:R-:W-:-:S11]  /*1e10*/  FSETP.NAN.AND P4, PT, R8, R8, PT ;  /* 0x000000080800720b */ /* 0x000fd60003f88000 */
[----:B------:R-:W-:-:S05]  /*1e20*/  @P5 FSEL R8, R8, R5, P4 ;  /* 0x0000000508085208 */ /* 0x000fca0002000000 */
[----:B------:R-:W0:Y:S01]  /*1e30*/  SHFL.BFLY PT, R5, R8, 0x10, 0x1f ;  /* 0x0e001f0008057f89 */ /* 0x000e2200000e0000 */
[C---:B------:R-:W-:Y:S02]  /*1e40*/  FSETP.NAN.AND P4, PT, R8.reuse, R8, PT ;  /* 0x000000080800720b */ /* 0x040fe40003f88000 */
[----:B0-----:R-:W-:-:S13]  /*1e50*/  FSETP.GEU.AND P5, PT, R8, R5, PT ;  /* 0x000000050800720b */ /* 0x001fda0003fae000 */
[----:B------:R-:W-:-:S05]  /*1e60*/  @P5 FSEL R8, R8, R5, P4 ;  /* 0x0000000508085208 */ /* 0x000fca0002000000 */
[----:B------:R-:W0:Y:S01]  /*1e70*/  SHFL.BFLY PT, R5, R8, 0x8, 0x1f ;  /* 0x0d001f0008057f89 */ /* 0x000e2200000e0000 */
[----:B------:R-:W-:Y:S02]  /*1e80*/  FSEL R14, R16, -INF , P0 ;  /* 0xff800000100e7808 */ /* 0x000fe40000000000 */
[----:B------:R-:W-:Y:S02]  /*1e90*/  FSEL R15, R9, -INF , P0 ;  /* 0xff800000090f7808 */ /* 0x000fe40000000000 */
[----:B------:R-:W-:Y:S02]  /*1ea0*/  FSETP.NAN.AND P5, PT, R8, R8, PT ;  /* 0x000000080800720b */ /* 0x000fe40003fa8000 */
[----:B------:R-:W-:Y:S02]  /*1eb0*/  FSETP.GT.AND P4, PT, R14, R15, PT ;  /* 0x0000000f0e00720b */ /* 0x000fe40003f84000 */
[----:B0-----:R-:W-:-:S13]  /*1ec0*/  FSETP.GEU.AND P6, PT, R8, R5, PT ;  /* 0x000000050800720b */ /* 0x001fda0003fce000 */
[----:B------:R-:W-:-:S05]  /*1ed0*/  @P6 FSEL R8, R8, R5, P5 ;  /* 0x0000000508086208 */ /* 0x000fca0002800000 */
[----:B------:R-:W0:Y:S01]  /*1ee0*/  SHFL.BFLY PT, R5, R8, 0x4, 0x1f ;  /* 0x0c801f0008057f89 */ /* 0x000e2200000e0000 */
[----:B------:R-:W-:Y:S02]  /*1ef0*/  FSETP.NAN.AND P5, PT, R14, R14, PT ;  /* 0x0000000e0e00720b */ /* 0x000fe40003fa8000 */
[----:B------:R-:W-:Y:S02]  /*1f00*/  FSEL R17, R10, -INF , P0 ;  /* 0xff8000000a117808 */ /* 0x000fe40000000000 */
[----:B------:R-:W-:-:S04]  /*1f10*/  @!P4 FSEL R14, R14, R15, P5 ;  /* 0x0000000f0e0ec208 */ /* 0x000fc80002800000 */
[C---:B------:R-:W-:Y:S02]  /*1f20*/  FSETP.GT.AND P5, PT, R14.reuse, R17, PT ;  /* 0x000000110e00720b */ /* 0x040fe40003fa4000 */
[----:B------:R-:W-:Y:S02]  /*1f30*/  FSETP.NAN.AND P6, PT, R14, R14, PT ;  /* 0x0000000e0e00720b */ /* 0x000fe40003fc8000 */
[----:B------:R-:W-:-:S09]  /*1f40*/  FSEL R15, R11, -INF , P0 ;  /* 0xff8000000b0f7808 */ /* 0x000fd20000000000 */
[----:B------:R-:W-:Y:S02]  /*1f50*/  @!P5 FSEL R14, R14, R17, P6 ;  /* 0x000000110e0ed208 */ /* 0x000fe40003000000 */
[----:B0-----:R-:W-:Y:S02]  /*1f60*/  FSETP.GEU.AND P4, PT, R8, R5, PT ;  /* 0x000000050800720b */ /* 0x001fe40003f8e000 */
[----:B------:R-:W-:Y:S02]  /*1f70*/  FSETP.GT.AND P5, PT, R14, R15, PT ;  /* 0x0000000f0e00720b */ /* 0x000fe40003fa4000 */
[----:B------:R-:W-:Y:S02]  /*1f80*/  FSETP.NAN.AND P6, PT, R8, R8, PT ;  /* 0x000000080800720b */ /* 0x000fe40003fc8000 */
[----:B------:R-:W-:-:S07]  /*1f90*/  FSEL R17, R12, -INF , P0 ;  /* 0xff8000000c117808 */ /* 0x000fce0000000000 */
[----:B------:R-:W-:Y:S02]  /*1fa0*/  @P4 FSEL R8, R8, R5, P6 ;  /* 0x0000000508084208 */ /* 0x000fe40003000000 */
[----:B------:R-:W-:-:S04]  /*1fb0*/  FSETP.NAN.AND P4, PT, R14, R14, PT ;  /* 0x0000000e0e00720b */ /* 0x000fc80003f88000 */
[----:B------:R-:W-:Y:S01]  /*1fc0*/  @!P5 FSEL R14, R14, R15, P4 ;  /* 0x0000000f0e0ed208 */ /* 0x000fe20002000000 */
[----:B------:R-:W0:Y:S03]  /*1fd0*/  SHFL.BFLY PT, R5, R8, 0x2, 0x1f ;  /* 0x0c401f0008057f89 */ /* 0x000e2600000e0000 */
[C---:B------:R-:W-:Y:S02]  /*1fe0*/  FSETP.GT.AND P4, PT, R14.reuse, R17, PT ;  /* 0x000000110e00720b */ /* 0x040fe40003f84000 */
[----:B------:R-:W-:Y:S02]  /*1ff0*/  FSETP.NAN.AND P5, PT, R14, R14, PT ;  /* 0x0000000e0e00720b */ /* 0x000fe40003fa8000 */
[----:B------:R-:W-:-:S09]  /*2000*/  FSEL R15, R13, -INF , P0 ;  /* 0xff8000000d0f7808 */ /* 0x000fd20000000000 */
[----:B------:R-:W-:-:S04]  /*2010*/  @!P4 FSEL R14, R14, R17, P5 ;  /* 0x000000110e0ec208 */ /* 0x000fc80002800000 */
[----:B------:R-:W-:Y:S02]  /*2020*/  FSETP.GT.AND P5, PT, R14, R15, PT ;  /* 0x0000000f0e00720b */ /* 0x000fe40003fa4000 */
[----:B0-----:R-:W-:Y:S02]  /*2030*/  FSETP.GEU.AND P4, PT, R8, R5, PT ;  /* 0x000000050800720b */ /* 0x001fe40003f8e000 */
[----:B------:R-:W-:Y:S02]  /*2040*/  FSETP.NAN.AND P6, PT, R14, R14, PT ;  /* 0x0000000e0e00720b */ /* 0x000fe40003fc8000 */
[----:B------:R-:W-:-:S07]  /*2050*/  FSEL R17, R7, -INF , P0 ;  /* 0xff80000007117808 */ /* 0x000fce0000000000 */
[----:B------:R-:W-:Y:S02]  /*2060*/  @!P5 FSEL R14, R14, R15, P6 ;  /* 0x0000000f0e0ed208 */ /* 0x000fe40003000000 */
[----:B------:R-:W-:-:S04]  /*2070*/  FSETP.NAN.AND P5, PT, R8, R8, PT ;  /* 0x000000080800720b */ /* 0x000fc80003fa8000 */
[----:B------:R-:W-:Y:S02]  /*2080*/  @P4 FSEL R8, R8, R5, P5 ;  /* 0x0000000508084208 */ /* 0x000fe40002800000 */
[C---:B------:R-:W-:Y:S02]  /*2090*/  FSETP.GT.AND P4, PT, R14.reuse, R17, PT ;  /* 0x000000110e00720b */ /* 0x040fe40003f84000 */
[----:B------:R-:W-:Y:S02]  /*20a0*/  FSETP.NAN.AND P5, PT, R14, R14, PT ;  /* 0x0000000e0e00720b */ /* 0x000fe40003fa8000 */
[----:B------:R-:W-:-:S09]  /*20b0*/  FSEL R5, R18, -INF , P0 ;  /* 0xff80000012057808 */ /* 0x000fd20000000000 */
[----:B------:R-:W-:-:S04]  /*20c0*/  @!P4 FSEL R14, R14, R17, P5 ;  /* 0x000000110e0ec208 */ /* 0x000fc80002800000 */
[C---:B------:R-:W-:Y:S01]  /*20d0*/  FSETP.GT.AND P5, PT, R14.reuse, R5, PT ;  /* 0x000000050e00720b */ /* 0x040fe20003fa4000 */
[----:B------:R-:W0:Y:S01]  /*20e0*/  SHFL.BFLY PT, R15, R8, 0x1, 0x1f ;  /* 0x0c201f00080f7f89 */ /* 0x000e2200000e0000 */
[----:B------:R-:W-:Y:S02]  /*20f0*/  FSETP.NAN.AND P6, PT, R14, R14, PT ;  /* 0x0000000e0e00720b */ /* 0x000fe40003fc8000 */
[----:B------:R-:W-:Y:S02]  /*2100*/  F2FP.BF16.PACK_AB R4, R9, R16 ;  /* 0x000000100904723e */ /* 0x000fe400000010ff */
[----:B------:R-:W-:-:S07]  /*2110*/  F2FP.BF16.PACK_AB R6, R13, R12 ;  /* 0x0000000c0d06723e */ /* 0x000fce00000010ff */
[----:B------:R-:W-:Y:S02]  /*2120*/  @!P5 FSEL R14, R14, R5, P6 ;  /* 0x000000050e0ed208 */ /* 0x000fe40003000000 */
[----:B------:R-:W-:Y:S01]  /*2130*/  F2FP.BF16.PACK_AB R5, R11, R10 ;  /* 0x0000000a0b05723e */ /* 0x000fe200000010ff */
[----:B------:R-:W-:Y:S01]  /*2140*/  IMAD.MOV.U32 R10, RZ, RZ, 0x2 ;  /* 0x00000002ff0a7424 */ /* 0x000fe200078e00ff */
[----:B------:R-:W-:-:S03]  /*2150*/  F2FP.BF16.PACK_AB R7, R18, R7 ;  /* 0x000000071207723e */ /* 0x000fc600000010ff */
[----:B------:R-:W-:-:S05]  /*2160*/  IMAD.WIDE R10, R3, R10, c[0x0][0x178] ;  /* 0x00005e00030a7625 */ /* 0x000fca00078e020a */
[----:B------:R-:W-:Y:S04]  /*2170*/  @P0 STG.E.128 [R10.64], R4 ;  /* 0x000000040a000986 */ /* 0x000fe8000c101d04 */
[----:B------:R-:W-:Y:S01]  /*2180*/  BAR.SYNC.DEFER_BLOCKING 0x0 ;  /* 0x0000000000007b1d */ /* 0x000fe20000010000 */
[C---:B0-----:R-:W-:Y:S02]  /*2190*/  FSETP.GEU.AND P4, PT, R8.reuse, R15, PT ;  /* 0x0000000f0800720b */ /* 0x041fe40003f8e000 */
[----:B------:R-:W-:Y:S02]  /*21a0*/  FSETP.NAN.AND P5, PT, R8, R8, PT ;  /* 0x000000080800720b */ /* 0x000fe40003fa8000 */
[----:B------:R-:W-:-:S09]  /*21b0*/  SHF.R.U32.HI R9, RZ, 0x3, R2 ;  /* 0x00000003ff097819 */ /* 0x000fd20000011602 */
[----:B------:R-:W-:Y:S02]  /*21c0*/  @P4 SEL R8, R8, R15, P5 ;  /* 0x0000000f08084207 */ /* 0x000fe40002800000 */
[----:B------:R-:W-:-:S05]  /*21d0*/  LOP3.LUT R15, R9, 0x3c, RZ, 0xc0, !PT ;  /* 0x0000003c090f7812 */ /* 0x000fca00078ec0ff */
[----:B------:R-:W-:Y:S04]  /*21e0*/  @!P3 STS [R15], R8 ;  /* 0x000000080f00b388 */ /* 0x000fe80000000800 */
[----:B------:R-:W-:Y:S06]  /*21f0*/  BAR.SYNC.DEFER_BLOCKING 0x0 ;  /* 0x0000000000007b1d */ /* 0x000fec0000010000 */
[----:B------:R-:W0:Y:S04]  /*2200*/  SHFL.BFLY PT, R9, R14, 0x10, 0x1f ;  /* 0x0e001f000e097f89 */ /* 0x000e2800000e0000 */
[----:B------:R-:W1:Y:S01]  /*2210*/  @!P2 LDS R36, [R2.X4] ;  /* 0x000000000224a984 */ /* 0x000e620000004800 */
[----:B0-----:R-:W-:-:S02]  /*2220*/  FSETP.GT.AND P4, PT, R14, R9, PT ;  /* 0x000000090e00720b */ /* 0x001fc40003f84000 */
[----:B------:R-:W-:-:S11]  /*2230*/  FSETP.NAN.AND P5, PT, R14, R14, PT ;  /* 0x0000000e0e00720b */ /* 0x000fd60003fa8000 */
[----:B------:R-:W-:Y:S02]  /*2240*/  @!P4 FSEL R14, R14, R9, P5 ;  /* 0x000000090e0ec208 */ /* 0x000fe40002800000 */
[----:B-1----:R-:W0:Y:S04]  /*2250*/  SHFL.BFLY PT, R9, R36, 0x8, 0x1f ;  /* 0x0d001f0024097f89 */ /* 0x002e2800000e0000 */
[----:B------:R-:W1:Y:S01]  /*2260*/  SHFL.BFLY PT, R13, R14, 0x8, 0x1f ;  /* 0x0d001f000e0d7f89 */ /* 0x000e6200000e0000 */
[C---:B------:R-:W-:Y:S02]  /*2270*/  FSETP.NAN.AND P5, PT, R36.reuse, R36, PT ;  /* 0x000000242400720b */ /* 0x040fe40003fa8000 */
[----:B0-----:R-:W-:-:S04]  /*2280*/  FSETP.GEU.AND P6, PT, R36, R9, PT ;  /* 0x000000092400720b */ /* 0x001fc80003fce000 */
[----:B------:R-:W-:-:S04]  /*2290*/  FSEL R9, R36, R9, !P6 ;  /* 0x0000000924097208 */ /* 0x000fc80007000000 */
[----:B------:R-:W-:-:S05]  /*22a0*/  FSEL R9, R36, R9, P5 ;  /* 0x0000000924097208 */ /* 0x000fca0002800000 */
[----:B------:R-:W0:Y:S01]  /*22b0*/  SHFL.BFLY PT, R4, R9, 0x4, 0x1f ;  /* 0x0c801f0009047f89 */ /* 0x000e2200000e0000 */
[C---:B-1----:R-:W-:Y:S02]  /*22c0*/  FSETP.GT.AND P4, PT, R14.reuse, R13, PT ;  /* 0x0000000d0e00720b */ /* 0x042fe40003f84000 */
[----:B------:R-:W-:-:S11]  /*22d0*/  FSETP.NAN.AND P6, PT, R14, R14, PT ;  /* 0x0000000e0e00720b */ /* 0x000fd60003fc8000 */
[----:B------:R-:W-:Y:S02]  /*22e0*/  @!P4 FSEL R14, R14, R13, P6 ;  /* 0x0000000d0e0ec208 */ /* 0x000fe40003000000 */
[CC--:B0-----:R-:W-:Y:S02]  /*22f0*/  FSETP.GEU.AND P6, PT, R9.reuse, R4.reuse, PT ;  /* 0x000000040900720b */ /* 0x0c1fe40003fce000 */
[C---:B------:R-:W-:Y:S01]  /*2300*/  FSETP.NAN.AND P5, PT, R9.reuse, R9, PT ;  /* 0x000000090900720b */ /* 0x040fe20003fa8000 */
[----:B------:R-:W0:Y:S10]  /*2310*/  SHFL.BFLY PT, R5, R14, 0x4, 0x1f ;  /* 0x0c801f000e057f89 */ /* 0x000e3400000e0000 */
[----:B------:R-:W-:-:S05]  /*2320*/  @P6 FSEL R9, R9, R4, P5 ;  /* 0x0000000409096208 */ /* 0x000fca0002800000 */
[----:B------:R-:W1:Y:S01]  /*2330*/  SHFL.BFLY PT, R4, R9, 0x2, 0x1f ;  /* 0x0c401f0009047f89 */ /* 0x000e6200000e0000 */
[C---:B0-----:R-:W-:Y:S02]  /*2340*/  FSETP.GT.AND P4, PT, R14.reuse, R5, PT ;  /* 0x000000050e00720b */ /* 0x041fe40003f84000 */
[----:B------:R-:W-:Y:S02]  /*2350*/  FSETP.NAN.AND P5, PT, R14, R14, PT ;  /* 0x0000000e0e00720b */ /* 0x000fe40003fa8000 */
[----:B-1----:R-:W-:-:S09]  /*2360*/  FSETP.GEU.AND P6, PT, R9, R4, PT ;  /* 0x000000040900720b */ /* 0x002fd20003fce000 */
[----:B------:R-:W-:Y:S02]  /*2370*/  @!P4 FSEL R14, R14, R5, P5 ;  /* 0x000000050e0ec208 */ /* 0x000fe40002800000 */
[----:B------:R-:W-:-:S03]  /*2380*/  FSETP.NAN.AND P5, PT, R9, R9, PT ;  /* 0x000000090900720b */ /* 0x000fc60003fa8000 */
[----:B------:R-:W0:Y:S01]  /*2390*/  SHFL.BFLY PT, R5, R14, 0x2, 0x1f ;  /* 0x0c401f000e057f89 */ /* 0x000e2200000e0000 */
[----:B------:R-:W-:-:S05]  /*23a0*/  @P6 FSEL R9, R9, R4, P5 ;  /* 0x0000000409096208 */ /* 0x000fca0002800000 */
[----:B------:R-:W1:Y:S01]  /*23b0*/  SHFL.BFLY PT, R4, R9, 0x1, 0x1f ;  /* 0x0c201f0009047f89 */ /* 0x000e6200000e0000 */
[C---:B------:R-:W-:Y:S02]  /*23c0*/  FSETP.NAN.AND P5, PT, R14.reuse, R14, PT ;  /* 0x0000000e0e00720b */ /* 0x040fe40003fa8000 */
[----:B0-----:R-:W-:Y:S02]  /*23d0*/  FSETP.GT.AND P4, PT, R14, R5, PT ;  /* 0x000000050e00720b */ /* 0x001fe40003f84000 */
[----:B-1----:R-:W-:-:S11]  /*23e0*/  FSETP.GEU.AND P6, PT, R9, R4, PT ;  /* 0x000000040900720b */ /* 0x002fd60003fce000 */
[----:B------:R-:W-:Y:S02]  /*23f0*/  @!P4 FSEL R14, R14, R5, P5 ;  /* 0x000000050e0ec208 */ /* 0x000fe40002800000 */
[----:B------:R-:W-:-:S04]  /*2400*/  FSETP.NAN.AND P5, PT, R9, R9, PT ;  /* 0x000000090900720b */ /* 0x000fc80003fa8000 */
[----:B------:R-:W-:-:S05]  /*2410*/  @P6 SEL R9, R9, R4, P5 ;  /* 0x0000000409096207 */ /* 0x000fca0002800000 */
[----:B------:R-:W-:Y:S04]  /*2420*/  @P1 STS [R2.X4], R9 ;  /* 0x0000000902001388 */ /* 0x000fe80000004800 */
[----:B------:R-:W-:Y:S06]  /*2430*/  BAR.SYNC.DEFER_BLOCKING 0x0 ;  /* 0x0000000000007b1d */ /* 0x000fec0000010000 */
[----:B------:R-:W0:Y:S01]  /*2440*/  SHFL.BFLY PT, R5, R14, 0x1, 0x1f ;  /* 0x0c201f000e057f89 */ /* 0x000e2200000e0000 */
[----:B------:R-:W-:-:S03]  /*2450*/  FSETP.NAN.AND P5, PT, R14, R14, PT ;  /* 0x0000000e0e00720b */ /* 0x000fc60003fa8000 */
[----:B------:R-:W-:Y:S04]  /*2460*/  LDS R8, [RZ] ;  /* 0x00000000ff087984 */ /* 0x000fe80000000800 */
[----:B------:R-:W-:Y:S01]  /*2470*/  BAR.SYNC.DEFER_BLOCKING 0x0 ;  /* 0x0000000000007b1d */ /* 0x000fe20000010000 */
[----:B0-----:R-:W-:-:S13]  /*2480*/  FSETP.GT.AND P4, PT, R14, R5, PT ;  /* 0x000000050e00720b */ /* 0x001fda0003f84000 */
[----:B------:R-:W-:-:S05]  /*2490*/  @!P4 SEL R14, R14, R5, P5 ;  /* 0x000000050e0ec207 */ /* 0x000fca0002800000 */
[----:B------:R-:W-:Y:S04]  /*24a0*/  @!P3 STS [R15], R14 ;  /* 0x0000000e0f00b388 */ /* 0x000fe80000000800 */
[----:B------:R-:W-:Y:S06]  /*24b0*/  BAR.SYNC.DEFER_BLOCKING 0x0 ;  /* 0x0000000000007b1d */ /* 0x000fec0000010000 */
[----:B------:R-:W0:Y:S04]  /*24c0*/  @!P2 LDS R32, [R2.X4] ;  /* 0x000000000220a984 */ /* 0x000e280000004800 */
[----:B0-----:R-:W0:Y:S01]  /*24d0*/  SHFL.BFLY PT, R5, R32, 0x8, 0x1f ;  /* 0x0d001f0020057f89 */ /* 0x001e2200000e0000 */
[----:B------:R-:W-:-:S02]  /*24e0*/  FSETP.NAN.AND P3, PT, R32, R32, PT ;  /* 0x000000202000720b */ /* 0x000fc40003f68000 */
[----:B0-----:R-:W-:-:S04]  /*24f0*/  FSETP.GT.AND P2, PT, R32, R5, PT ;  /* 0x000000052000720b */ /* 0x001fc80003f44000 */
[----:B------:R-:W-:-:S04]  /*2500*/  FSEL R5, R32, R5, P2 ;  /* 0x0000000520057208 */ /* 0x000fc80001000000 */
[----:B------:R-:W-:-:S05]  /*2510*/  FSEL R5, R32, R5, P3 ;  /* 0x0000000520057208 */ /* 0x000fca0001800000 */
[----:B------:R-:W0:Y:S01]  /*2520*/  SHFL.BFLY PT, R4, R5, 0x4, 0x1f ;  /* 0x0c801f0005047f89 */ /* 0x000e2200000e0000 */
[C---:B------:R-:W-:Y:S02]  /*2530*/  FSETP.NAN.AND P3, PT, R5.reuse, R5, PT ;  /* 0x000000050500720b */ /* 0x040fe40003f68000 */
[----:B0-----:R-:W-:-:S13]  /*2540*/  FSETP.GT.AND P2, PT, R5, R4, PT ;  /* 0x000000040500720b */ /* 0x001fda0003f44000 */
[----:B------:R-:W-:-:S05]  /*2550*/  @!P2 FSEL R5, R5, R4, P3 ;  /* 0x000000040505a208 */ /* 0x000fca0001800000 */
[----:B------:R-:W0:Y:S01]  /*2560*/  SHFL.BFLY PT, R4, R5, 0x2, 0x1f ;  /* 0x0c401f0005047f89 */ /* 0x000e2200000e0000 */
[C---:B------:R-:W-:Y:S02]  /*2570*/  FSETP.NAN.AND P3, PT, R5.reuse, R5, PT ;  /* 0x000000050500720b */ /* 0x040fe40003f68000 */
[----:B0-----:R-:W-:-:S13]  /*2580*/  FSETP.GT.AND P2, PT, R5, R4, PT ;  /* 0x000000040500720b */ /* 0x001fda0003f44000 */
[----:B------:R-:W-:-:S05]  /*2590*/  @!P2 FSEL R5, R5, R4, P3 ;  /* 0x000000040505a208 */ /* 0x000fca0001800000 */
[----:B------:R-:W0:Y:S01]  /*25a0*/  SHFL.BFLY PT, R4, R5, 0x1, 0x1f ;  /* 0x0c201f0005047f89 */ /* 0x000e2200000e0000 */
[C---:B------:R-:W-:Y:S02]  /*25b0*/  FSETP.NAN.AND P3, PT, R5.reuse, R5, PT ;  /* 0x000000050500720b */ /* 0x040fe40003f68000 */
[----:B0-----:R-:W-:-:S13]  /*25c0*/  FSETP.GT.AND P2, PT, R5, R4, PT ;  /* 0x000000040500720b */ /* 0x001fda0003f44000 */
[----:B------:R-:W-:-:S05]  /*25d0*/  @!P2 SEL R5, R5, R4, P3 ;  /* 0x000000040505a207 */ /* 0x000fca0001800000 */
[----:B------:R-:W-:Y:S04]  /*25e0*/  @P1 STS [R2.X4], R5 ;  /* 0x0000000502001388 */ /* 0x000fe80000004800 */
[----:B------:R-:W-:Y:S06]  /*25f0*/  BAR.SYNC.DEFER_BLOCKING 0x0 ;  /* 0x0000000000007b1d */ /* 0x000fec0000010000 */
[----:B------:R-:W0:Y:S01]  /*2600*/  LDS R9, [RZ] ;  /* 0x00000000ff097984 */ /* 0x000e220000000800 */
[----:B------:R-:W-:-:S04]  /*2610*/  LOP3.LUT P1, RZ, R2, 0x1ff, RZ, 0xc0, !PT ;  /* 0x000001ff02ff7812 */ /* 0x000fc8000782c0ff */
[C---:B------:R-:W-:Y:S01]  /*2620*/  ISETP.LT.AND P1, PT, R33.reuse, 0x1010, !P1 ;  /* 0x000010102100780c */ /* 0x040fe20004f21270 */
[----:B------:R-:W-:-:S04]  /*2630*/  IMAD.WIDE R12, R33, R0, c[0x0][0x180] ;  /* 0x00006000210c7625 */ /* 0x000fc800078e0200 */
[----:B------:R-:W-:-:S04]  /*2640*/  IMAD.WIDE R14, R33, R0, c[0x0][0x188] ;  /* 0x00006200210e7625 */ /* 0x000fc800078e0200 */
[----:B------:R-:W-:-:S04]  /*2650*/  IMAD.WIDE R16, R33, R0, c[0x0][0x190] ;  /* 0x0000640021107625 */ /* 0x000fc800078e0200 */
[----:B------:R-:W-:-:S04]  /*2660*/  IMAD.WIDE R18, R33, R0, c[0x0][0x198] ;  /* 0x0000660021127625 */ /* 0x000fc800078e0200 */
[----:B------:R-:W-:-:S04]  /*2670*/  IMAD.WIDE R22, R33, R0, c[0x0][0x1a8] ;  /* 0x00006a0021167625 */ /* 0x000fc800078e0200 */
[----:B------:R-:W-:Y:S01]  /*2680*/  IMAD.WIDE R24, R33, R0, c[0x0][0x1b8] ;  /* 0x00006e0021187625 */ /* 0x000fe200078e0200 */
[----:B0-----:R-:W-:-:S04]  /*2690*/  F2FP.BF16.PACK_AB R7, R9, R8 ;  /* 0x000000080907723e */ /* 0x001fc800000010ff */
[C---:B------:R-:W-:Y:S01]  /*26a0*/  PRMT R21, R7.reuse, 0x7632, R21 ;  /* 0x0000763207157816 */ /* 0x040fe20000000015 */
[----:B------:R0:W-:Y:S01]  /*26b0*/  @P1 STG.E.U16 [R12.64], R7 ;  /* 0x000000070c001986 */ /* 0x0001e2000c101504 */
[----:B------:R-:W-:-:S03]  /*26c0*/  PRMT R2, R7, 0x7610, R2 ;  /* 0x0000761007027816 */ /* 0x000fc60000000002 */
[----:B------:R1:W-:Y:S04]  /*26d0*/  @P1 STG.E.U16 [R14.64], R21 ;  /* 0x000000150e001986 */ /* 0x0003e8000c101504 */
[----:B------:R2:W-:Y:S01]  /*26e0*/  @P1 STG.E.U16 [R16.64], R2 ;  /* 0x0000000210001986 */ /* 0x0005e2000c101504 */
[----:B0-----:R-:W-:Y:S01]  /*26f0*/  PRMT R13, R7, 0x7632, R13 ;  /* 0x00007632070d7816 */ /* 0x001fe2000000000d */
[----:B-1----:R-:W-:-:S04]  /*2700*/  IMAD.WIDE R20, R33, R0, c[0x0][0x1a0] ;  /* 0x0000680021147625 */ /* 0x002fc800078e0200 */
[----:B------:R0:W-:Y:S01]  /*2710*/  @P1 STG.E.U16 [R18.64], R13 ;  /* 0x0000000d12001986 */ /* 0x0001e2000c101504 */
[C---:B------:R-:W-:Y:S01]  /*2720*/  PRMT R14, R7.reuse, 0x7632, R14 ;  /* 0x00007632070e7816 */ /* 0x040fe2000000000e */
[----:B------:R-:W-:Y:S01]  /*2730*/  CS2R R4, SRZ ;  /* 0x0000000000047805 */ /* 0x000fe2000001ff00 */
[C---:B--2---:R-:W-:Y:S02]  /*2740*/  PRMT R2, R7.reuse, 0x7610, R2 ;  /* 0x0000761007027816 */ /* 0x044fe40000000002 */
[----:B------:R-:W-:Y:S01]  /*2750*/  PRMT R15, R7, 0x7632, R15 ;  /* 0x00007632070f7816 */ /* 0x000fe2000000000f */
[----:B0-----:R-:W-:Y:S01]  /*2760*/  IMAD.WIDE R12, R33, R0, c[0x0][0x1b0] ;  /* 0x00006c00210c7625 */ /* 0x001fe200078e0200 */
[----:B------:R-:W-:Y:S02]  /*2770*/  PRMT R0, R7, 0x7610, R0 ;  /* 0x0000761007007816 */ /* 0x000fe40000000000 */
[----:B------:R-:W-:-:S03]  /*2780*/  CS2R R6, SRZ ;  /* 0x0000000000067805 */ /* 0x000fc6000001ff00 */
[----:B------:R-:W-:Y:S04]  /*2790*/  @P1 STG.E.U16 [R20.64], R0 ;  /* 0x0000000014001986 */ /* 0x000fe8000c101504 */
[----:B------:R-:W-:Y:S04]  /*27a0*/  @P1 STG.E.U16 [R22.64], R14 ;  /* 0x0000000e16001986 */ /* 0x000fe8000c101504 */
[----:B------:R0:W-:Y:S04]  /*27b0*/  @P1 STG.E.U16 [R12.64], R2 ;  /* 0x000000020c001986 */ /* 0x0001e8000c101504 */
[----:B------:R1:W-:Y:S04]  /*27c0*/  @P1 STG.E.U16 [R24.64], R15 ;  /* 0x0000000f18001986 */ /* 0x0003e8000c101504 */
[----:B------:R2:W3:Y:S01]  /*27d0*/  @P0 LDG.E.EF.128 R4, [R10.64] ;  /* 0x000000040a040981 */ /* 0x0004e2000c0e1d00 */
[----:B------:R-:W-:-:S04]  /*27e0*/  FSETP.GE.AND P1, PT, R8, RZ, PT ;  /* 0x000000ff0800720b */ /* 0x000fc80003f26000 */
[----:B------:R-:W-:-:S05]  /*27f0*/  FSEL R8, R8, RZ, !P1 ;  /* 0x000000ff08087208 */ /* 0x000fca0004800000 */
[----:B------:R-:W-:Y:S01]  /*2800*/  FADD R8, RZ, -R8 ;  /* 0x80000008ff087221 */ /* 0x000fe20000000000 */
[----:B------:R-:W-:-:S04]  /*2810*/  FSETP.GTU.AND P1, PT, R9, RZ, PT ;  /* 0x000000ff0900720b */ /* 0x000fc80003f2c000 */
[----:B------:R-:W-:Y:S02]  /*2820*/  FSETP.NAN.AND P2, PT, R8, R8, PT ;  /* 0x000000080800720b */ /* 0x000fe40003f48000 */
[----:B------:R-:W-:-:S04]  /*2830*/  FSEL R9, R9, RZ, P1 ;  /* 0x000000ff09097208 */ /* 0x000fc80000800000 */
[----:B------:R-:W-:-:S07]  /*2840*/  FSETP.GT.AND P1, PT, R8, R9, PT ;  /* 0x000000090800720b */ /* 0x000fce0003f24000 */
[----:B------:R-:W-:-:S05]  /*2850*/  @!P2 FSEL R8, R8, R9, P1 ;  /* 0x000000090808a208 */ /* 0x000fca0000800000 */
[----:B------:R-:W-:-:S05]  /*2860*/  FMUL R9, R8, 0.0078740157186985015869 ;  /* 0x3c01020408097820 */ /* 0x000fca0000400000 */
[C---:B------:R-:W-:Y:S02]  /*2870*/  FSETP.GT.AND P1, PT, R9.reuse, 9.9999997473787516356e-06, PT ;  /* 0x3727c5ac0900780b */ /* 0x040fe40003f24000 */
[----:B------:R-:W-:-:S11]  /*2880*/  FSETP.NAN.AND P2, PT, R9, R9, PT ;  /* 0x000000090900720b */ /* 0x000fd60003f48000 */
[----:B------:R-:W-:-:S04]  /*2890*/  @!P1 FSEL R9, R9, 9.9999997473787516356e-06, P2 ;  /* 0x3727c5ac09099808 */ /* 0x000fc80001000000 */
[C---:B------:R-:W-:Y:S02]  /*28a0*/  FSETP.GT.AND P1, PT, |R9|.reuse, 8.50705917302346158658e+37, PT ;  /* 0x7e8000000900780b */ /* 0x040fe40003f24200 */
[----:B------:R-:W-:-:S11]  /*28b0*/  FSETP.GEU.AND P2, PT, |R9|, 1.175494350822287508e-38, PT ;  /* 0x008000000900780b */ /* 0x000fd60003f4e200 */
[----:B------:R-:W-:-:S04]  /*28c0*/  @P1 FMUL R9, R9, 0.25 ;  /* 0x3e80000009091820 */ /* 0x000fc80000400000 */
[----:B------:R-:W-:Y:S01]  /*28d0*/  @!P2 FMUL R9, R9, 16777216 ;  /* 0x4b8000000909a820 */ /* 0x000fe20000400000 */
[----:B0-----:R-:W-:-:S05]  /*28e0*/  IMAD.MOV.U32 R2, RZ, RZ, 0x3e800000 ;  /* 0x3e800000ff027424 */ /* 0x001fca00078e00ff */
[----:B------:R-:W2:Y:S01]  /*28f0*/  MUFU.RCP R9, R9 ;  /* 0x0000000900097308 */ /* 0x000ea20000001000 */
[----:B------:R-:W-:-:S05]  /*2900*/  FSEL R2, R2, 1, P1 ;  /* 0x3f80000002027808 */ /* 0x000fca0000800000 */
[----:B------:R-:W-:-:S04]  /*2910*/  @!P2 FMUL R2, R2, 16777216 ;  /* 0x4b8000000202a820 */ /* 0x000fc80000400000 */
[----:B--2---:R-:W-:Y:S01]  /*2920*/  FMUL R11, R9, R2 ;  /* 0x00000002090b7220 */ /* 0x004fe20000400000 */
[C---:B---3--:R-:W-:Y:S01]  /*2930*/  IMAD.U32 R0, R4.reuse, 0x10000, RZ ;  /* 0x0001000004007824 */ /* 0x048fe200078e00ff */
[----:B------:R-:W-:Y:S01]  /*2940*/  PRMT R4, R4, 0x7632, R4 ;  /* 0x0000763204047816 */ /* 0x000fe20000000004 */
[----:B------:R-:W-:Y:S02]  /*2950*/  IMAD.U32 R2, R5, 0x10000, RZ ;  /* 0x0001000005027824 */ /* 0x000fe400078e00ff */
[-C--:B------:R-:W-:Y:S02]  /*2960*/  FMUL R0, R0, R11.reuse ;  /* 0x0000000b00007220 */ /* 0x080fe40000400000 */
[----:B------:R-:W-:Y:S01]  /*2970*/  FMUL R2, R2, R11 ;  /* 0x0000000b02027220 */ /* 0x000fe20000400000 */
[----:B------:R-:W-:-:S03]  /*2980*/  IMAD.U32 R4, R4, 0x10000, RZ ;  /* 0x0001000004047824 */ /* 0x000fc600078e00ff */
[----:B------:R-:W0:Y:S01]  /*2990*/  FRND R0, R0 ;  /* 0x0000000000007307 */ /* 0x000e220000201000 */
[----:B------:R-:W-:Y:S01]  /*29a0*/  FMUL R4, R4, R11 ;  /* 0x0000000b04047220 */ /* 0x000fe20000400000 */
[----:B------:R-:W-:Y:S01]  /*29b0*/  PRMT R5, R5, 0x7632, R5 ;  /* 0x0000763205057816 */ /* 0x000fe20000000005 */
[----:B------:R-:W-:-:S05]  /*29c0*/  IMAD.U32 R8, R6, 0x10000, RZ ;  /* 0x0001000006087824 */ /* 0x000fca00078e00ff */
[----:B------:R-:W2:Y:S01]  /*29d0*/  FRND R2, R2 ;  /* 0x0000000200027307 */ /* 0x000ea20000201000 */
[----:B------:R-:W-:Y:S01]  /*29e0*/  FMUL R8, R8, R11 ;  /* 0x0000000b08087220 */ /* 0x000fe20000400000 */
[----:B------:R-:W-:-:S06]  /*29f0*/  IMAD.U32 R5, R5, 0x10000, RZ ;  /* 0x0001000005057824 */ /* 0x000fcc00078e00ff */
[----:B------:R-:W3:Y:S01]  /*2a00*/  FRND R4, R4 ;  /* 0x0000000400047307 */ /* 0x000ee20000201000 */
[----:B------:R-:W-:Y:S01]  /*2a10*/  IMAD.U32 R9, R7, 0x10000, RZ ;  /* 0x0001000007097824 */ /* 0x000fe200078e00ff */
[----:B0-----:R-:W-:Y:S01]  /*2a20*/  FSETP.GT.AND P2, PT, R0, -127, PT ;  /* 0xc2fe00000000780b */ /* 0x001fe20003f44000 */
[-C--:B------:R-:W-:Y:S01]  /*2a30*/  FMUL R5, R5, R11.reuse ;  /* 0x0000000b05057220 */ /* 0x080fe20000400000 */
[----:B------:R-:W-:Y:S01]  /*2a40*/  PRMT R6, R6, 0x7632, R6 ;  /* 0x0000763206067816 */ /* 0x000fe20000000006 */
[----:B------:R-:W-:-:S03]  /*2a50*/  FMUL R9, R9, R11 ;  /* 0x0000000b09097220 */ /* 0x000fc60000400000 */
[----:B------:R-:W0:Y:S01]  /*2a60*/  FRND R8, R8 ;  /* 0x0000000800087307 */ /* 0x000e220000201000 */
[----:B--2---:R-:W-:Y:S01]  /*2a70*/  FSETP.GT.AND P4, PT, R2, -127, PT ;  /* 0xc2fe00000200780b */ /* 0x004fe20003f84000 */
[----:B------:R-:W-:Y:S01]  /*2a80*/  IMAD.U32 R6, R6, 0x10000, RZ ;  /* 0x0001000006067824 */ /* 0x000fe200078e00ff */
[----:B------:R-:W-:Y:S02]  /*2a90*/  PRMT R7, R7, 0x7632, R7 ;  /* 0x0000763207077816 */ /* 0x000fe40000000007 */
[----:B------:R-:W-:-:S03]  /*2aa0*/  FSETP.NAN.AND P3, PT, R0, R0, PT ;  /* 0x000000000000720b */ /* 0x000fc60003f68000 */
[----:B------:R-:W2:Y:S01]  /*2ab0*/  FRND R5, R5 ;  /* 0x0000000500057307 */ /* 0x000ea20000201000 */
[----:B---3--:R-:W-:Y:S01]  /*2ac0*/  FSETP.GT.AND P1, PT, R4, -127, PT ;  /* 0xc2fe00000400780b */ /* 0x008fe20003f24000 */
[----:B------:R-:W-:Y:S01]  /*2ad0*/  FMUL R6, R6, R11 ;  /* 0x0000000b06067220 */ /* 0x000fe20000400000 */
[----:B------:R-:W-:Y:S01]  /*2ae0*/  IMAD.U32 R7, R7, 0x10000, RZ ;  /* 0x0001000007077824 */ /* 0x000fe200078e00ff */
[----:B------:R-:W-:-:S04]  /*2af0*/  @!P2 FSEL R0, R0, -127, P3 ;  /* 0xc2fe00000000a808 */ /* 0x000fc80001800000 */
[----:B------:R-:W3:Y:S01]  /*2b00*/  FRND R9, R9 ;  /* 0x0000000900097307 */ /* 0x000ee20000201000 */
[----:B------:R-:W-:Y:S01]  /*2b10*/  FSETP.NAN.AND P2, PT, R2, R2, PT ;  /* 0x000000020200720b */ /* 0x000fe20003f48000 */
[----:B------:R-:W-:Y:S01]  /*2b20*/  FMUL R7, R7, R11 ;  /* 0x0000000b07077220 */ /* 0x000fe20000400000 */
[----:B0-----:R-:W-:Y:S02]  /*2b30*/  FSETP.GT.AND P3, PT, R8, -127, PT ;  /* 0xc2fe00000800780b */ /* 0x001fe40003f64000 */
[----:B------:R-:W-:-:S03]  /*2b40*/  @!P4 FSEL R2, R2, -127, P2 ;  /* 0xc2fe00000202c808 */ /* 0x000fc60001000000 */
[----:B------:R-:W0:Y:S01]  /*2b50*/  FRND R6, R6 ;  /* 0x0000000600067307 */ /* 0x000e220000201000 */
[----:B------:R-:W-:-:S04]  /*2b60*/  FSETP.NAN.AND P2, PT, R4, R4, PT ;  /* 0x000000040400720b */ /* 0x000fc80003f48000 */
[----:B------:R-:W-:-:S03]  /*2b70*/  @!P1 FSEL R4, R4, -127, P2 ;  /* 0xc2fe000004049808 */ /* 0x000fc60001000000 */
[----:B------:R-:W4:Y:S01]  /*2b80*/  FRND R7, R7 ;  /* 0x0000000700077307 */ /* 0x000f220000201000 */
[----:B--2---:R-:W-:Y:S02]  /*2b90*/  FSETP.GT.AND P2, PT, R5, -127, PT ;  /* 0xc2fe00000500780b */ /* 0x004fe40003f44000 */
[----:B---3--:R-:W-:Y:S02]  /*2ba0*/  FSETP.GT.AND P4, PT, R9, -127, PT ;  /* 0xc2fe00000900780b */ /* 0x008fe40003f84000 */
[----:B------:R-:W-:-:S03]  /*2bb0*/  FSETP.NAN.AND P1, PT, R8, R8, PT ;  /* 0x000000080800720b */ /* 0x000fc60003f28000 */
[----:B------:R-:W2:Y:S01]  /*2bc0*/  F2I.S16.TRUNC.NTZ R10, R4 ;  /* 0x00000004000a7305 */ /* 0x000ea2000020e900 */
[----:B------:R-:W-:Y:S02]  /*2bd0*/  @!P3 FSEL R8, R8, -127, P1 ;  /* 0xc2fe00000808b808 */ /* 0x000fe40000800000 */
[----:B0-----:R-:W-:Y:S02]  /*2be0*/  FSETP.GT.AND P5, PT, R6, -127, PT ;  /* 0xc2fe00000600780b */ /* 0x001fe40003fa4000 */
[----:B------:R-:W-:Y:S02]  /*2bf0*/  FSETP.NAN.AND P6, PT, R5, R5, PT ;  /* 0x000000050500720b */ /* 0x000fe40003fc8000 */
[----:B------:R-:W-:Y:S01]  /*2c00*/  FSETP.GEU.AND P3, PT, R4, 127, PT ;  /* 0x42fe00000400780b */ /* 0x000fe20003f6e000 */
[----:B------:R-:W0:Y:S01]  /*2c10*/  F2I.S16.TRUNC.NTZ R11, R0 ;  /* 0x00000000000b7305 */ /* 0x000e22000020e900 */
[----:B------:R-:W-:Y:S02]  /*2c20*/  FSETP.NAN.AND P1, PT, R9, R9, PT ;  /* 0x000000090900720b */ /* 0x000fe40003f28000 */
[----:B------:R-:W-:-:S02]  /*2c30*/  @!P2 FSEL R5, R5, -127, P6 ;  /* 0xc2fe00000505a808 */ /* 0x000fc40003000000 */
[----:B----4-:R-:W-:Y:S02]  /*2c40*/  FSETP.GT.AND P2, PT, R7, -127, PT ;  /* 0xc2fe00000700780b */ /* 0x010fe40003f44000 */
[----:B------:R-:W-:Y:S01]  /*2c50*/  @!P4 FSEL R9, R9, -127, P1 ;  /* 0xc2fe00000909c808 */ /* 0x000fe20000800000 */
[----:B------:R-:W3:Y:S01]  /*2c60*/  F2I.S16.TRUNC.NTZ R12, R2 ;  /* 0x00000002000c7305 */ /* 0x000ee2000020e900 */
[----:B------:R-:W-:Y:S02]  /*2c70*/  FSETP.NAN.AND P4, PT, R4, R4, PT ;  /* 0x000000040400720b */ /* 0x000fe40003f88000 */
[----:B------:R-:W-:Y:S02]  /*2c80*/  FSETP.GEU.AND P1, PT, R0, 127, PT ;  /* 0x42fe00000000780b */ /* 0x000fe40003f2e000 */
[----:B------:R-:W-:-:S03]  /*2c90*/  FSETP.NAN.AND P6, PT, R6, R6, PT ;  /* 0x000000060600720b */ /* 0x000fc60003fc8000 */
[----:B------:R-:W4:Y:S01]  /*2ca0*/  F2I.S16.TRUNC.NTZ R4, R5 ;  /* 0x0000000500047305 */ /* 0x000f22000020e900 */
[----:B--2---:R-:W-:Y:S02]  /*2cb0*/  LOP3.LUT R10, R10, 0xffff, RZ, 0xc0, !PT ;  /* 0x0000ffff0a0a7812 */ /* 0x004fe400078ec0ff */
[----:B------:R-:W-:Y:S02]  /*2cc0*/  @!P5 FSEL R6, R6, -127, P6 ;  /* 0xc2fe00000606d808 */ /* 0x000fe40003000000 */
[----:B------:R-:W-:Y:S02]  /*2cd0*/  @P3 SEL R10, R10, 0x7f, P4 ;  /* 0x0000007f0a0a3807 */ /* 0x000fe40002000000 */
[----:B------:R-:W-:Y:S02]  /*2ce0*/  FSETP.NAN.AND P6, PT, R7, R7, PT ;  /* 0x000000070700720b */ /* 0x000fe40003fc8000 */
[----:B------:R-:W-:Y:S02]  /*2cf0*/  FSETP.GEU.AND P4, PT, R2, 127, PT ;  /* 0x42fe00000200780b */ /* 0x000fe40003f8e000 */
[----:B------:R-:W-:Y:S01]  /*2d00*/  FSETP.GEU.AND P5, PT, R5, 127, PT ;  /* 0x42fe00000500780b */ /* 0x000fe20003fae000 */
[----:B------:R-:W2:Y:S01]  /*2d10*/  F2I.S16.TRUNC.NTZ R14, R8 ;  /* 0x00000008000e7305 */ /* 0x000ea2000020e900 */
[----:B------:R-:W-:-:S02]  /*2d20*/  FSETP.NAN.AND P3, PT, R0, R0, PT ;  /* 0x000000000000720b */ /* 0x000fc40003f68000 */
[----:B0-----:R-:W-:Y:S02]  /*2d30*/  LOP3.LUT R13, R11, 0xffff, RZ, 0xc0, !PT ;  /* 0x0000ffff0b0d7812 */ /* 0x001fe400078ec0ff */
[----:B------:R-:W-:Y:S02]  /*2d40*/  @!P2 FSEL R7, R7, -127, P6 ;  /* 0xc2fe00000707a808 */ /* 0x000fe40003000000 */
[----:B------:R-:W-:Y:S01]  /*2d50*/  @P1 SEL R13, R13, 0x7f, P3 ;  /* 0x0000007f0d0d1807 */ /* 0x000fe20001800000 */
[----:B-1----:R-:W0:Y:S01]  /*2d60*/  F2I.S16.TRUNC.NTZ R15, R9 ;  /* 0x00000009000f7305 */ /* 0x002e22000020e900 */
[----:B------:R-:W-:Y:S02]  /*2d70*/  FSETP.NAN.AND P3, PT, R2, R2, PT ;  /* 0x000000020200720b */ /* 0x000fe40003f68000 */
[----:B------:R-:W-:Y:S02]  /*2d80*/  FSETP.GEU.AND P1, PT, R8, 127, PT ;  /* 0x42fe00000800780b */ /* 0x000fe40003f2e000 */
[----:B---3--:R-:W-:-:S03]  /*2d90*/  LOP3.LUT R11, R12, 0xffff, RZ, 0xc0, !PT ;  /* 0x0000ffff0c0b7812 */ /* 0x008fc600078ec0ff */
[----:B------:R-:W1:Y:S01]  /*2da0*/  F2I.S16.TRUNC.NTZ R0, R6 ;  /* 0x0000000600007305 */ /* 0x000e62000020e900 */
[----:B------:R-:W-:Y:S02]  /*2db0*/  FSETP.NAN.AND P6, PT, R5, R5, PT ;  /* 0x000000050500720b */ /* 0x000fe40003fc8000 */
[----:B----4-:R-:W-:-:S05]  /*2dc0*/  LOP3.LUT R4, R4, 0xffff, RZ, 0xc0, !PT ;  /* 0x0000ffff04047812 */ /* 0x010fca00078ec0ff */
[----:B------:R-:W3:Y:S01]  /*2dd0*/  F2I.S16.TRUNC.NTZ R2, R7 ;  /* 0x0000000700027305 */ /* 0x000ee2000020e900 */
[----:B------:R-:W-:Y:S02]  /*2de0*/  @P4 SEL R11, R11, 0x7f, P3 ;  /* 0x0000007f0b0b4807 */ /* 0x000fe40001800000 */
[----:B------:R-:W-:Y:S02]  /*2df0*/  @P5 SEL R4, R4, 0x7f, P6 ;  /* 0x0000007f04045807 */ /* 0x000fe40003000000 */
[----:B------:R-:W-:Y:S02]  /*2e00*/  FSETP.GEU.AND P3, PT, R9, 127, PT ;  /* 0x42fe00000900780b */ /* 0x000fe40003f6e000 */
[----:B------:R-:W-:Y:S02]  /*2e10*/  FSETP.GEU.AND P4, PT, R6, 127, PT ;  /* 0x42fe00000600780b */ /* 0x000fe40003f8e000 */
[----:B------:R-:W-:Y:S02]  /*2e20*/  FSETP.GEU.AND P5, PT, R7, 127, PT ;  /* 0x42fe00000700780b */ /* 0x000fe40003fae000 */
[----:B------:R-:W-:-:S02]  /*2e30*/  FSETP.NAN.AND P2, PT, R8, R8, PT ;  /* 0x000000080800720b */ /* 0x000fc40003f48000 */
[----:B--2---:R-:W-:Y:S02]  /*2e40*/  LOP3.LUT R5, R14, 0xffff, RZ, 0xc0, !PT ;  /* 0x0000ffff0e057812 */ /* 0x004fe400078ec0ff */
[----:B------:R-:W-:Y:S02]  /*2e50*/  FSETP.NAN.AND P6, PT, R9, R9, PT ;  /* 0x000000090900720b */ /* 0x000fe40003fc8000 */
[----:B------:R-:W-:Y:S02]  /*2e60*/  @P1 SEL R5, R5, 0x7f, P2 ;  /* 0x0000007f05051807 */ /* 0x000fe40001000000 */
[----:B------:R-:W-:Y:S02]  /*2e70*/  FSETP.NAN.AND P1, PT, R6, R6, PT ;  /* 0x000000060600720b */ /* 0x000fe40003f28000 */
[----:B------:R-:W-:Y:S02]  /*2e80*/  FSETP.NAN.AND P2, PT, R7, R7, PT ;  /* 0x000000070700720b */ /* 0x000fe40003f48000 */
[----:B0-----:R-:W-:-:S02]  /*2e90*/  LOP3.LUT R15, R15, 0xffff, RZ, 0xc0, !PT ;  /* 0x0000ffff0f0f7812 */ /* 0x001fc400078ec0ff */
[----:B-1----:R-:W-:Y:S02]  /*2ea0*/  LOP3.LUT R0, R0, 0xffff, RZ, 0xc0, !PT ;  /* 0x0000ffff00007812 */ /* 0x002fe400078ec0ff */
[----:B---3--:R-:W-:Y:S02]  /*2eb0*/  LOP3.LUT R2, R2, 0xffff, RZ, 0xc0, !PT ;  /* 0x0000ffff02027812 */ /* 0x008fe400078ec0ff */
[----:B------:R-:W-:Y:S02]  /*2ec0*/  @P3 SEL R15, R15, 0x7f, P6 ;  /* 0x0000007f0f0f3807 */ /* 0x000fe40003000000 */
[----:B------:R-:W-:Y:S02]  /*2ed0*/  @P4 SEL R0, R0, 0x7f, P1 ;  /* 0x0000007f00004807 */ /* 0x000fe40000800000 */
[----:B------:R-:W-:Y:S02]  /*2ee0*/  @P5 SEL R2, R2, 0x7f, P2 ;  /* 0x0000007f02025807 */ /* 0x000fe40001000000 */
[----:B------:R-:W-:-:S02]  /*2ef0*/  PRMT R11, R11, 0x3340, R4 ;  /* 0x000033400b0b7816 */ /* 0x000fc40000000004 */
[----:B------:R-:W-:Y:S02]  /*2f00*/  PRMT R10, R13, 0x3340, R10 ;  /* 0x000033400d0a7816 */ /* 0x000fe4000000000a */
[----:B------:R-:W-:Y:S02]  /*2f10*/  SHF.R.S32.HI R9, RZ, 0x1f, R3 ;  /* 0x0000001fff097819 */ /* 0x000fe40000011403 */
[----:B------:R-:W-:Y:S02]  /*2f20*/  IADD3 R4, P1, R3, c[0x0][0x1c0], RZ ;  /* 0x0000700003047a10 */ /* 0x000fe40007f3e0ff */
[----:B------:R-:W-:Y:S02]  /*2f30*/  PRMT R0, R5, 0x3340, R0 ;  /* 0x0000334005007816 */ /* 0x000fe40000000000 */
[----:B------:R-:W-:Y:S02]  /*2f40*/  PRMT R15, R15, 0x3340, R2 ;  /* 0x000033400f0f7816 */ /* 0x000fe40000000002 */
[----:B------:R-:W-:-:S02]  /*2f50*/  IADD3 R2, P2, R3, c[0x0][0x1c8], RZ ;  /* 0x0000720003027a10 */ /* 0x000fc40007f5e0ff */
[----:B------:R-:W-:Y:S02]  /*2f60*/  IADD3 R6, P3, R3, c[0x0][0x1d0], RZ ;  /* 0x0000740003067a10 */ /* 0x000fe40007f7e0ff */
[----:B------:R-:W-:Y:S02]  /*2f70*/  PRMT R10, R10, 0x5410, R11 ;  /* 0x000054100a0a7816 */ /* 0x000fe4000000000b */
[----:B------:R-:W-:Y:S02]  /*2f80*/  IADD3.X R5, R9, c[0x0][0x1c4], RZ, P1, !PT ;  /* 0x0000710009057a10 */ /* 0x000fe40000ffe4ff */
[----:B------:R-:W-:Y:S02]  /*2f90*/  PRMT R11, R0, 0x5410, R15 ;  /* 0x00005410000b7816 */ /* 0x000fe4000000000f */
[----:B------:R-:W-:Y:S02]  /*2fa0*/  IADD3 R8, P1, R3, c[0x0][0x1d8], RZ ;  /* 0x0000760003087a10 */ /* 0x000fe40007f3e0ff */
[----:B------:R-:W-:-:S02]  /*2fb0*/  IADD3.X R3, R9, c[0x0][0x1cc], RZ, P2, !PT ;  /* 0x0000730009037a10 */ /* 0x000fc400017fe4ff */
[C---:B------:R-:W-:Y:S01]  /*2fc0*/  IADD3.X R7, R9.reuse, c[0x0][0x1d4], RZ, P3, !PT ;  /* 0x0000750009077a10 */ /* 0x040fe20001ffe4ff */
[----:B------:R0:W-:Y:S04]  /*2fd0*/  @P0 STG.E.64 [R4.64], R10 ;  /* 0x0000000a04000986 */ /* 0x0001e8000c101b04 */
[----:B------:R0:W-:Y:S01]  /*2fe0*/  @P0 STG.E.64 [R2.64], R10 ;  /* 0x0000000a02000986 */ /* 0x0001e2000c101b04 */
[----:B------:R-:W-:-:S03]  /*2ff0*/  IADD3.X R9, R9, c[0x0][0x1dc], RZ, P1, !PT ;  /* 0x0000770009097a10 */ /* 0x000fc60000ffe4ff */
[----:B------:R0:W-:Y:S01]  /*3000*/  @P0 STG.E.64 [R6.64], R10 ;  /* 0x0000000a06000986 */ /* 0x0001e2000c101b04 */
[----:B------:R-:W-:Y:S05]  /*3010*/  @!P0 EXIT ;  /* 0x000000000000894d */ /* 0x000fea0003800000 */
[----:B------:R-:W-:Y:S01]  /*3020*/  STG.E.64 [R8.64], R10 ;  /* 0x0000000a08007986 */ /* 0x000fe2000c101b04 */
[----:B------:R-:W-:Y:S05]  /*3030*/  EXIT ;  /* 0x000000000000794d */ /* 0x000fea0003800000 */
.L_x_0:
[----:B------:R-:W-:-:S00]  /*3040*/  BRA `(.L_x_0) ;  /* 0xfffffff000007947 */ /* 0x000fc0000383ffff */
[----:B------:R-:W-:-:S00]  /*3050*/  NOP ;  /* 0x0000000000007918 */ /* 0x000fc00000000000 */
        /* <DEDUP_REMOVED lines=10> */
.L_x_1:


//--------------------- .nv.global.init           --------------------------
	.section	.nv.global.init,"aw",@progbits
.nv.global.init:
	.type		_$_str,@object
	.size		_$_str,(.L_0 - _$_str)
_$_str:
        /*0000*/ 	.byte	0x5f, 0x5f, 0x43, 0x55, 0x44, 0x41, 0x5f, 0x46, 0x54, 0x5a, 0x00
.L_0:


//--------------------- .nv.shared.triton_red_fused__to_copy_add_amax_amin_clamp_mul_native_layer_norm_reciprocal_1 --------------------------
	.section	.nv.shared.triton_red_fused__to_copy_add_amax_amin_clamp_mul_native_layer_norm_reciprocal_1,"aw",@nobits
	.sectionflags	@""
	.align	16
